//
// Generated by NVIDIA NVVM Compiler
//
// Compiler Build ID: CL-36424714
// Cuda compilation tools, release 13.0, V13.0.88
// Based on NVVM 20.0.0
//

.version 9.0
.target sm_100
.address_size 64

	// .globl	_Z10block_scanIjLj256ELj4EL8ScanType0EEvjPKT_PS1_S4_
// _ZZ10block_scanIjLj256ELj4EL8ScanType0EEvjPKT_PS1_S4_E13shared_values has been demoted
// _ZZ10block_scanIjLj256ELj4EL8ScanType1EEvjPKT_PS1_S4_E13shared_values has been demoted

.visible .entry _Z10block_scanIjLj256ELj4EL8ScanType0EEvjPKT_PS1_S4_(
	.param .u32 _Z10block_scanIjLj256ELj4EL8ScanType0EEvjPKT_PS1_S4__param_0,
	.param .u64 .ptr .align 1 _Z10block_scanIjLj256ELj4EL8ScanType0EEvjPKT_PS1_S4__param_1,
	.param .u64 .ptr .align 1 _Z10block_scanIjLj256ELj4EL8ScanType0EEvjPKT_PS1_S4__param_2,
	.param .u64 .ptr .align 1 _Z10block_scanIjLj256ELj4EL8ScanType0EEvjPKT_PS1_S4__param_3
)
{
	.reg .pred 	%p<33>;
	.reg .b32 	%r<81>;
	.reg .b64 	%rd<25>;
	// demoted variable
	.shared .align 4 .b8 _ZZ10block_scanIjLj256ELj4EL8ScanType0EEvjPKT_PS1_S4_E13shared_values[4096];
	ld.param.u32 	%r26, [_Z10block_scanIjLj256ELj4EL8ScanType0EEvjPKT_PS1_S4__param_0];
	ld.param.u64 	%rd4, [_Z10block_scanIjLj256ELj4EL8ScanType0EEvjPKT_PS1_S4__param_1];
	ld.param.u64 	%rd5, [_Z10block_scanIjLj256ELj4EL8ScanType0EEvjPKT_PS1_S4__param_2];
	ld.param.u64 	%rd3, [_Z10block_scanIjLj256ELj4EL8ScanType0EEvjPKT_PS1_S4__param_3];
	cvta.to.global.u64 	%rd1, %rd4;
	cvta.to.global.u64 	%rd2, %rd5;
	mov.u32 	%r1, %ctaid.x;
	shl.b32 	%r28, %r1, 10;
	mov.u32 	%r2, %tid.x;
	or.b32  	%r3, %r28, %r2;
	setp.ge.u32 	%p1, %r3, %r26;
	mov.b32 	%r77, 0;
	@%p1 bra 	$L__BB0_2;
	mul.wide.u32 	%rd6, %r3, 4;
	add.s64 	%rd7, %rd1, %rd6;
	ld.global.u32 	%r77, [%rd7];
$L__BB0_2:
	shl.b32 	%r30, %r2, 2;
	mov.u32 	%r31, _ZZ10block_scanIjLj256ELj4EL8ScanType0EEvjPKT_PS1_S4_E13shared_values;
	add.s32 	%r6, %r31, %r30;
	st.shared.u32 	[%r6], %r77;
	add.s32 	%r7, %r3, 256;
	setp.ge.u32 	%p2, %r7, %r26;
	mov.b32 	%r78, 0;
	@%p2 bra 	$L__BB0_4;
	mul.wide.u32 	%rd8, %r7, 4;
	add.s64 	%rd9, %rd1, %rd8;
	ld.global.u32 	%r78, [%rd9];
$L__BB0_4:
	st.shared.u32 	[%r6+1024], %r78;
	add.s32 	%r10, %r3, 512;
	setp.ge.u32 	%p3, %r10, %r26;
	mov.b32 	%r79, 0;
	@%p3 bra 	$L__BB0_6;
	mul.wide.u32 	%rd10, %r10, 4;
	add.s64 	%rd11, %rd1, %rd10;
	ld.global.u32 	%r79, [%rd11];
$L__BB0_6:
	st.shared.u32 	[%r6+2048], %r79;
	add.s32 	%r13, %r3, 768;
	setp.ge.u32 	%p4, %r13, %r26;
	mov.b32 	%r80, 0;
	@%p4 bra 	$L__BB0_8;
	mul.wide.u32 	%rd12, %r13, 4;
	add.s64 	%rd13, %rd1, %rd12;
	ld.global.u32 	%r80, [%rd13];
$L__BB0_8:
	st.shared.u32 	[%r6+3072], %r80;
	bar.sync 	0;
	mad.lo.s32 	%r16, %r2, 12, %r6;
	ld.shared.u32 	%r17, [%r16];
	ld.shared.u32 	%r18, [%r16+4];
	ld.shared.u32 	%r19, [%r16+8];
	ld.shared.u32 	%r35, [%r16+12];
	add.s32 	%r36, %r18, %r17;
	add.s32 	%r37, %r19, %r36;
	add.s32 	%r38, %r35, %r37;
	shfl.sync.up.b32	%r39|%p5, %r38, 1, 0, -1;
	// begin inline asm
	mov.u32 %r34, %laneid;
	// end inline asm
	setp.eq.s32 	%p6, %r34, 0;
	selp.b32 	%r40, 0, %r39, %p6;
	add.s32 	%r41, %r40, %r38;
	shfl.sync.up.b32	%r42|%p7, %r41, 2, 0, -1;
	setp.lt.u32 	%p8, %r34, 2;
	selp.b32 	%r43, 0, %r42, %p8;
	add.s32 	%r44, %r43, %r41;
	shfl.sync.up.b32	%r45|%p9, %r44, 4, 0, -1;
	setp.lt.u32 	%p10, %r34, 4;
	selp.b32 	%r46, 0, %r45, %p10;
	add.s32 	%r47, %r46, %r44;
	shfl.sync.up.b32	%r48|%p11, %r47, 8, 0, -1;
	setp.lt.u32 	%p12, %r34, 8;
	selp.b32 	%r49, 0, %r48, %p12;
	add.s32 	%r50, %r49, %r47;
	shfl.sync.up.b32	%r51|%p13, %r50, 16, 0, -1;
	setp.lt.u32 	%p14, %r34, 16;
	selp.b32 	%r52, 0, %r51, %p14;
	add.s32 	%r21, %r52, %r50;
	bar.sync 	0;
	setp.ne.s32 	%p15, %r34, 31;
	shr.u32 	%r53, %r2, 3;
	and.b32  	%r54, %r53, 124;
	add.s32 	%r22, %r31, %r54;
	@%p15 bra 	$L__BB0_10;
	st.shared.u32 	[%r22], %r21;
$L__BB0_10:
	bar.sync 	0;
	setp.gt.u32 	%p16, %r2, 7;
	setp.lt.u32 	%p17, %r2, 8;
	mov.b32 	%r56, -1;
	vote.sync.ballot.b32 	%r23, %p17, %r56;
	mad.lo.s32 	%r24, %r2, -12, %r16;
	@%p16 bra 	$L__BB0_15;
	setp.lt.u32 	%p19, %r34, 4;
	setp.lt.u32 	%p20, %r34, 2;
	setp.eq.s32 	%p21, %r34, 0;
	ld.shared.u32 	%r57, [%r6];
	shfl.sync.up.b32	%r58|%p22, %r57, 1, 0, %r23;
	selp.b32 	%r59, 0, %r58, %p21;
	add.s32 	%r60, %r59, %r57;
	shfl.sync.up.b32	%r61|%p23, %r60, 2, 0, %r23;
	selp.b32 	%r62, 0, %r61, %p20;
	add.s32 	%r63, %r62, %r60;
	shfl.sync.up.b32	%r64|%p24, %r63, 4, 0, %r23;
	selp.b32 	%r65, 0, %r64, %p19;
	add.s32 	%r25, %r65, %r63;
	st.shared.u32 	[%r24+4], %r25;
	setp.ne.s32 	%p25, %r2, 0;
	@%p25 bra 	$L__BB0_13;
	mov.b32 	%r66, 0;
	st.shared.u32 	[_ZZ10block_scanIjLj256ELj4EL8ScanType0EEvjPKT_PS1_S4_E13shared_values], %r66;
$L__BB0_13:
	setp.eq.s64 	%p26, %rd3, 0;
	setp.ne.s32 	%p27, %r2, 7;
	or.pred  	%p28, %p27, %p26;
	@%p28 bra 	$L__BB0_15;
	cvta.to.global.u64 	%rd14, %rd3;
	mul.wide.u32 	%rd15, %r1, 4;
	add.s64 	%rd16, %rd14, %rd15;
	st.global.u32 	[%rd16], %r25;
$L__BB0_15:
	setp.ge.u32 	%p29, %r3, %r26;
	bar.sync 	0;
	ld.shared.u32 	%r67, [%r22];
	add.s32 	%r68, %r67, %r21;
	bar.sync 	0;
	st.shared.u32 	[%r24+4], %r68;
	bar.sync 	0;
	ld.shared.u32 	%r69, [%r6];
	add.s32 	%r70, %r17, %r69;
	add.s32 	%r71, %r70, %r18;
	add.s32 	%r72, %r71, %r19;
	bar.sync 	0;
	st.shared.u32 	[%r16], %r69;
	st.shared.u32 	[%r16+4], %r70;
	st.shared.u32 	[%r16+8], %r71;
	st.shared.u32 	[%r16+12], %r72;
	bar.sync 	0;
	@%p29 bra 	$L__BB0_17;
	ld.shared.u32 	%r73, [%r6];
	mul.wide.u32 	%rd17, %r3, 4;
	add.s64 	%rd18, %rd2, %rd17;
	st.global.u32 	[%rd18], %r73;
$L__BB0_17:
	setp.ge.u32 	%p30, %r7, %r26;
	@%p30 bra 	$L__BB0_19;
	ld.shared.u32 	%r74, [%r6+1024];
	mul.wide.u32 	%rd19, %r7, 4;
	add.s64 	%rd20, %rd2, %rd19;
	st.global.u32 	[%rd20], %r74;
$L__BB0_19:
	setp.ge.u32 	%p31, %r10, %r26;
	@%p31 bra 	$L__BB0_21;
	ld.shared.u32 	%r75, [%r6+2048];
	mul.wide.u32 	%rd21, %r10, 4;
	add.s64 	%rd22, %rd2, %rd21;
	st.global.u32 	[%rd22], %r75;
$L__BB0_21:
	setp.ge.u32 	%p32, %r13, %r26;
	@%p32 bra 	$L__BB0_23;
	ld.shared.u32 	%r76, [%r6+3072];
	mul.wide.u32 	%rd23, %r13, 4;
	add.s64 	%rd24, %rd2, %rd23;
	st.global.u32 	[%rd24], %r76;
$L__BB0_23:
	ret;

}
	// .globl	_Z10block_scanIjLj256ELj4EL8ScanType1EEvjPKT_PS1_S4_
.visible .entry _Z10block_scanIjLj256ELj4EL8ScanType1EEvjPKT_PS1_S4_(
	.param .u32 _Z10block_scanIjLj256ELj4EL8ScanType1EEvjPKT_PS1_S4__param_0,
	.param .u64 .ptr .align 1 _Z10block_scanIjLj256ELj4EL8ScanType1EEvjPKT_PS1_S4__param_1,
	.param .u64 .ptr .align 1 _Z10block_scanIjLj256ELj4EL8ScanType1EEvjPKT_PS1_S4__param_2,
	.param .u64 .ptr .align 1 _Z10block_scanIjLj256ELj4EL8ScanType1EEvjPKT_PS1_S4__param_3
)
{
	.reg .pred 	%p<33>;
	.reg .b32 	%r<82>;
	.reg .b64 	%rd<25>;
	// demoted variable
	.shared .align 4 .b8 _ZZ10block_scanIjLj256ELj4EL8ScanType1EEvjPKT_PS1_S4_E13shared_values[4096];
	ld.param.u32 	%r27, [_Z10block_scanIjLj256ELj4EL8ScanType1EEvjPKT_PS1_S4__param_0];
	ld.param.u64 	%rd4, [_Z10block_scanIjLj256ELj4EL8ScanType1EEvjPKT_PS1_S4__param_1];
	ld.param.u64 	%rd5, [_Z10block_scanIjLj256ELj4EL8ScanType1EEvjPKT_PS1_S4__param_2];
	ld.param.u64 	%rd3, [_Z10block_scanIjLj256ELj4EL8ScanType1EEvjPKT_PS1_S4__param_3];
	cvta.to.global.u64 	%rd1, %rd4;
	cvta.to.global.u64 	%rd2, %rd5;
	mov.u32 	%r1, %ctaid.x;
	shl.b32 	%r29, %r1, 10;
	mov.u32 	%r2, %tid.x;
	or.b32  	%r3, %r29, %r2;
	setp.ge.u32 	%p1, %r3, %r27;
	mov.b32 	%r78, 0;
	@%p1 bra 	$L__BB1_2;
	mul.wide.u32 	%rd6, %r3, 4;
	add.s64 	%rd7, %rd1, %rd6;
	ld.global.u32 	%r78, [%rd7];
$L__BB1_2:
	shl.b32 	%r31, %r2, 2;
	mov.u32 	%r32, _ZZ10block_scanIjLj256ELj4EL8ScanType1EEvjPKT_PS1_S4_E13shared_values;
	add.s32 	%r6, %r32, %r31;
	st.shared.u32 	[%r6], %r78;
	add.s32 	%r7, %r3, 256;
	setp.ge.u32 	%p2, %r7, %r27;
	mov.b32 	%r79, 0;
	@%p2 bra 	$L__BB1_4;
	mul.wide.u32 	%rd8, %r7, 4;
	add.s64 	%rd9, %rd1, %rd8;
	ld.global.u32 	%r79, [%rd9];
$L__BB1_4:
	st.shared.u32 	[%r6+1024], %r79;
	add.s32 	%r10, %r3, 512;
	setp.ge.u32 	%p3, %r10, %r27;
	mov.b32 	%r80, 0;
	@%p3 bra 	$L__BB1_6;
	mul.wide.u32 	%rd10, %r10, 4;
	add.s64 	%rd11, %rd1, %rd10;
	ld.global.u32 	%r80, [%rd11];
$L__BB1_6:
	st.shared.u32 	[%r6+2048], %r80;
	add.s32 	%r13, %r3, 768;
	setp.ge.u32 	%p4, %r13, %r27;
	mov.b32 	%r81, 0;
	@%p4 bra 	$L__BB1_8;
	mul.wide.u32 	%rd12, %r13, 4;
	add.s64 	%rd13, %rd1, %rd12;
	ld.global.u32 	%r81, [%rd13];
$L__BB1_8:
	st.shared.u32 	[%r6+3072], %r81;
	bar.sync 	0;
	mad.lo.s32 	%r16, %r2, 12, %r6;
	ld.shared.u32 	%r17, [%r16];
	ld.shared.u32 	%r18, [%r16+4];
	ld.shared.u32 	%r19, [%r16+8];
	ld.shared.u32 	%r20, [%r16+12];
	add.s32 	%r36, %r18, %r17;
	add.s32 	%r37, %r19, %r36;
	add.s32 	%r38, %r20, %r37;
	shfl.sync.up.b32	%r39|%p5, %r38, 1, 0, -1;
	// begin inline asm
	mov.u32 %r35, %laneid;
	// end inline asm
	setp.eq.s32 	%p6, %r35, 0;
	selp.b32 	%r40, 0, %r39, %p6;
	add.s32 	%r41, %r40, %r38;
	shfl.sync.up.b32	%r42|%p7, %r41, 2, 0, -1;
	setp.lt.u32 	%p8, %r35, 2;
	selp.b32 	%r43, 0, %r42, %p8;
	add.s32 	%r44, %r43, %r41;
	shfl.sync.up.b32	%r45|%p9, %r44, 4, 0, -1;
	setp.lt.u32 	%p10, %r35, 4;
	selp.b32 	%r46, 0, %r45, %p10;
	add.s32 	%r47, %r46, %r44;
	shfl.sync.up.b32	%r48|%p11, %r47, 8, 0, -1;
	setp.lt.u32 	%p12, %r35, 8;
	selp.b32 	%r49, 0, %r48, %p12;
	add.s32 	%r50, %r49, %r47;
	shfl.sync.up.b32	%r51|%p13, %r50, 16, 0, -1;
	setp.lt.u32 	%p14, %r35, 16;
	selp.b32 	%r52, 0, %r51, %p14;
	add.s32 	%r22, %r52, %r50;
	bar.sync 	0;
	setp.ne.s32 	%p15, %r35, 31;
	shr.u32 	%r53, %r2, 3;
	and.b32  	%r54, %r53, 124;
	add.s32 	%r23, %r32, %r54;
	@%p15 bra 	$L__BB1_10;
	st.shared.u32 	[%r23], %r22;
$L__BB1_10:
	bar.sync 	0;
	setp.gt.u32 	%p16, %r2, 7;
	setp.lt.u32 	%p17, %r2, 8;
	mov.b32 	%r56, -1;
	vote.sync.ballot.b32 	%r24, %p17, %r56;
	mad.lo.s32 	%r25, %r2, -12, %r16;
	@%p16 bra 	$L__BB1_15;
	setp.lt.u32 	%p19, %r35, 4;
	setp.lt.u32 	%p20, %r35, 2;
	setp.eq.s32 	%p21, %r35, 0;
	ld.shared.u32 	%r57, [%r6];
	shfl.sync.up.b32	%r58|%p22, %r57, 1, 0, %r24;
	selp.b32 	%r59, 0, %r58, %p21;
	add.s32 	%r60, %r59, %r57;
	shfl.sync.up.b32	%r61|%p23, %r60, 2, 0, %r24;
	selp.b32 	%r62, 0, %r61, %p20;
	add.s32 	%r63, %r62, %r60;
	shfl.sync.up.b32	%r64|%p24, %r63, 4, 0, %r24;
	selp.b32 	%r65, 0, %r64, %p19;
	add.s32 	%r26, %r65, %r63;
	st.shared.u32 	[%r25+4], %r26;
	setp.ne.s32 	%p25, %r2, 0;
	@%p25 bra 	$L__BB1_13;
	mov.b32 	%r66, 0;
	st.shared.u32 	[_ZZ10block_scanIjLj256ELj4EL8ScanType1EEvjPKT_PS1_S4_E13shared_values], %r66;
$L__BB1_13:
	setp.eq.s64 	%p26, %rd3, 0;
	setp.ne.s32 	%p27, %r2, 7;
	or.pred  	%p28, %p27, %p26;
	@%p28 bra 	$L__BB1_15;
	cvta.to.global.u64 	%rd14, %rd3;
	mul.wide.u32 	%rd15, %r1, 4;
	add.s64 	%rd16, %rd14, %rd15;
	st.global.u32 	[%rd16], %r26;
$L__BB1_15:
	setp.ge.u32 	%p29, %r3, %r27;
	bar.sync 	0;
	ld.shared.u32 	%r67, [%r23];
	add.s32 	%r68, %r67, %r22;
	bar.sync 	0;
	st.shared.u32 	[%r25+4], %r68;
	bar.sync 	0;
	ld.shared.u32 	%r69, [%r6];
	add.s32 	%r70, %r17, %r69;
	add.s32 	%r71, %r70, %r18;
	add.s32 	%r72, %r71, %r19;
	add.s32 	%r73, %r72, %r20;
	bar.sync 	0;
	st.shared.u32 	[%r16], %r70;
	st.shared.u32 	[%r16+4], %r71;
	st.shared.u32 	[%r16+8], %r72;
	st.shared.u32 	[%r16+12], %r73;
	bar.sync 	0;
	@%p29 bra 	$L__BB1_17;
	ld.shared.u32 	%r74, [%r6];
	mul.wide.u32 	%rd17, %r3, 4;
	add.s64 	%rd18, %rd2, %rd17;
	st.global.u32 	[%rd18], %r74;
$L__BB1_17:
	setp.ge.u32 	%p30, %r7, %r27;
	@%p30 bra 	$L__BB1_19;
	ld.shared.u32 	%r75, [%r6+1024];
	mul.wide.u32 	%rd19, %r7, 4;
	add.s64 	%rd20, %rd2, %rd19;
	st.global.u32 	[%rd20], %r75;
$L__BB1_19:
	setp.ge.u32 	%p31, %r10, %r27;
	@%p31 bra 	$L__BB1_21;
	ld.shared.u32 	%r76, [%r6+2048];
	mul.wide.u32 	%rd21, %r10, 4;
	add.s64 	%rd22, %rd2, %rd21;
	st.global.u32 	[%rd22], %r76;
$L__BB1_21:
	setp.ge.u32 	%p32, %r13, %r27;
	@%p32 bra 	$L__BB1_23;
	ld.shared.u32 	%r77, [%r6+3072];
	mul.wide.u32 	%rd23, %r13, 4;
	add.s64 	%rd24, %rd2, %rd23;
	st.global.u32 	[%rd24], %r77;
$L__BB1_23:
	ret;

}
	// .globl	_Z15block_downsweepIjLj256ELj4EEvjPKT_PS0_
.visible .entry _Z15block_downsweepIjLj256ELj4EEvjPKT_PS0_(
	.param .u32 _Z15block_downsweepIjLj256ELj4EEvjPKT_PS0__param_0,
	.param .u64 .ptr .align 1 _Z15block_downsweepIjLj256ELj4EEvjPKT_PS0__param_1,
	.param .u64 .ptr .align 1 _Z15block_downsweepIjLj256ELj4EEvjPKT_PS0__param_2
)
{
	.reg .pred 	%p<5>;
	.reg .b32 	%r<22>;
	.reg .b64 	%rd<15>;

	ld.param.u32 	%r5, [_Z15block_downsweepIjLj256ELj4EEvjPKT_PS0__param_0];
	ld.param.u64 	%rd3, [_Z15block_downsweepIjLj256ELj4EEvjPKT_PS0__param_1];
	ld.param.u64 	%rd4, [_Z15block_downsweepIjLj256ELj4EEvjPKT_PS0__param_2];
	cvta.to.global.u64 	%rd1, %rd4;
	cvta.to.global.u64 	%rd5, %rd3;
	mov.u32 	%r6, %ctaid.x;
	shl.b32 	%r7, %r6, 10;
	mov.u32 	%r8, %tid.x;
	or.b32  	%r9, %r7, %r8;
	add.s32 	%r1, %r9, 1024;
	mul.wide.u32 	%rd6, %r6, 4;
	add.s64 	%rd2, %rd5, %rd6;
	setp.ge.u32 	%p1, %r1, %r5;
	@%p1 bra 	$L__BB2_2;
	ld.global.u32 	%r10, [%rd2];
	mul.wide.u32 	%rd7, %r1, 4;
	add.s64 	%rd8, %rd1, %rd7;
	ld.global.u32 	%r11, [%rd8];
	add.s32 	%r12, %r11, %r10;
	st.global.u32 	[%rd8], %r12;
$L__BB2_2:
	add.s32 	%r2, %r1, 256;
	setp.ge.u32 	%p2, %r2, %r5;
	@%p2 bra 	$L__BB2_4;
	ld.global.u32 	%r13, [%rd2];
	mul.wide.u32 	%rd9, %r2, 4;
	add.s64 	%rd10, %rd1, %rd9;
	ld.global.u32 	%r14, [%rd10];
	add.s32 	%r15, %r14, %r13;
	st.global.u32 	[%rd10], %r15;
$L__BB2_4:
	add.s32 	%r3, %r1, 512;
	setp.ge.u32 	%p3, %r3, %r5;
	@%p3 bra 	$L__BB2_6;
	ld.global.u32 	%r16, [%rd2];
	mul.wide.u32 	%rd11, %r3, 4;
	add.s64 	%rd12, %rd1, %rd11;
	ld.global.u32 	%r17, [%rd12];
	add.s32 	%r18, %r17, %r16;
	st.global.u32 	[%rd12], %r18;
$L__BB2_6:
	add.s32 	%r4, %r1, 768;
	setp.ge.u32 	%p4, %r4, %r5;
	@%p4 bra 	$L__BB2_8;
	ld.global.u32 	%r19, [%rd2];
	mul.wide.u32 	%rd13, %r4, 4;
	add.s64 	%rd14, %rd1, %rd13;
	ld.global.u32 	%r20, [%rd14];
	add.s32 	%r21, %r20, %r19;
	st.global.u32 	[%rd14], %r21;
$L__BB2_8:
	ret;

}


// ===== COMPILED SASS (sm_100) =====

	.target	sm_100

	.elftype	@"ET_EXEC"


//--------------------- .note.nv.tkinfo           --------------------------
	.section	.note.nv.tkinfo,"",@"SHT_NOTE"
	.sectionflags	@"SHF_NOTE_NV_TKINFO"
	.tkinfo
        /*0018*/ 	.word	0x00000002
        /*0030*/ 	.string	""
        /*0030*/ 	.string	"ptxas"
        /*0030*/ 	.string	"Cuda compilation tools, release 13.0, V13.0.88"
        /*0030*/ 	.string	"Build cuda_13.0.r13.0/compiler.36424714_0"
        /*0030*/ 	.string	"-arch sm_100 -m 64 "



//--------------------- .note.nv.cuinfo           --------------------------
	.section	.note.nv.cuinfo,"",@"SHT_NOTE"
	.sectionflags	@"SHF_NOTE_NV_CUINFO"
        /*0018*/ 	.short	0x0002
        /*001a*/ 	.short	0x0064
        /*001c*/ 	.short	0x0082
	.zero		2


//--------------------- .nv.info                  --------------------------
	.section	.nv.info,"",@"SHT_CUDA_INFO"
	.align	4


	//----- nvinfo : EIATTR_REGCOUNT
	.align		4
        /*0000*/ 	.byte	0x04, 0x2f
        /*0002*/ 	.short	(.L_1 - .L_0)
	.align		4
.L_0:
        /*0004*/ 	.word	index@(_Z10block_scanIjLj256ELj4EL8ScanType0EEvjPKT_PS1_S4_)
        /*0008*/ 	.word	0x0000001a


	//----- nvinfo : EIATTR_FRAME_SIZE
	.align		4
.L_1:
        /*000c*/ 	.byte	0x04, 0x11
        /*000e*/ 	.short	(.L_3 - .L_2)
	.align		4
.L_2:
        /*0010*/ 	.word	index@(_Z10block_scanIjLj256ELj4EL8ScanType0EEvjPKT_PS1_S4_)
        /*0014*/ 	.word	0x00000000


	//----- nvinfo : EIATTR_REGCOUNT
	.align		4
.L_3:
        /*0018*/ 	.byte	0x04, 0x2f
        /*001a*/ 	.short	(.L_5 - .L_4)
	.align		4
.L_4:
        /*001c*/ 	.word	index@(_Z10block_scanIjLj256ELj4EL8ScanType1EEvjPKT_PS1_S4_)
        /*0020*/ 	.word	0x0000001b


	//----- nvinfo : EIATTR_FRAME_SIZE
	.align		4
.L_5:
        /*0024*/ 	.byte	0x04, 0x11
        /*0026*/ 	.short	(.L_7 - .L_6)
	.align		4
.L_6:
        /*0028*/ 	.word	index@(_Z10block_scanIjLj256ELj4EL8ScanType1EEvjPKT_PS1_S4_)
        /*002c*/ 	.word	0x00000000


	//----- nvinfo : EIATTR_REGCOUNT
	.align		4
.L_7:
        /*0030*/ 	.byte	0x04, 0x2f
        /*0032*/ 	.short	(.L_9 - .L_8)
	.align		4
.L_8:
        /*0034*/ 	.word	index@(_Z15block_downsweepIjLj256ELj4EEvjPKT_PS0_)
        /*0038*/ 	.word	0x00000012


	//----- nvinfo : EIATTR_FRAME_SIZE
	.align		4
.L_9:
        /*003c*/ 	.byte	0x04, 0x11
        /*003e*/ 	.short	(.L_11 - .L_10)
	.align		4
.L_10:
        /*0040*/ 	.word	index@(_Z15block_downsweepIjLj256ELj4EEvjPKT_PS0_)
        /*0044*/ 	.word	0x00000000


	//----- nvinfo : EIATTR_MIN_STACK_SIZE
	.align		4
.L_11:
        /*0048*/ 	.byte	0x04, 0x12
        /*004a*/ 	.short	(.L_13 - .L_12)
	.align		4
.L_12:
        /*004c*/ 	.word	index@(_Z15block_downsweepIjLj256ELj4EEvjPKT_PS0_)
        /*0050*/ 	.word	0x00000000


	//----- nvinfo : EIATTR_MIN_STACK_SIZE
	.align		4
.L_13:
        /*0054*/ 	.byte	0x04, 0x12
        /*0056*/ 	.short	(.L_15 - .L_14)
	.align		4
.L_14:
        /*0058*/ 	.word	index@(_Z10block_scanIjLj256ELj4EL8ScanType1EEvjPKT_PS1_S4_)
        /*005c*/ 	.word	0x00000000


	//----- nvinfo : EIATTR_MIN_STACK_SIZE
	.align		4
.L_15:
        /*0060*/ 	.byte	0x04, 0x12
        /*0062*/ 	.short	(.L_17 - .L_16)
	.align		4
.L_16:
        /*0064*/ 	.word	index@(_Z10block_scanIjLj256ELj4EL8ScanType0EEvjPKT_PS1_S4_)
        /*0068*/ 	.word	0x00000000
.L_17:


//--------------------- .nv.compat                --------------------------
	.section	.nv.compat,"",@"SHT_CUDA_COMPAT_INFO"
	.align	4
        /*0000*/ 	.byte	0x02, 0x09, 0x00, 0x00, 0x02, 0x02, 0x01, 0x00, 0x02, 0x05, 0x05, 0x00, 0x03, 0x07, 0x01, 0x01
        /*0010*/ 	.byte	0x02, 0x03, 0x00, 0x00, 0x02, 0x06, 0x01, 0x00, 0x04, 0x0b, 0x08, 0x00, 0x09, 0x00, 0x00, 0x00
        /*0020*/ 	.byte	0x00, 0x00, 0x00, 0x00


//--------------------- .nv.info._Z15block_downsweepIjLj256ELj4EEvjPKT_PS0_ --------------------------
	.section	.nv.info._Z15block_downsweepIjLj256ELj4EEvjPKT_PS0_,"",@"SHT_CUDA_INFO"
	.sectionflags	@""
	.align	4


	//----- nvinfo : EIATTR_CUDA_API_VERSION
	.align		4
        /*0000*/ 	.byte	0x04, 0x37
        /*0002*/ 	.short	(.L_19 - .L_18)
.L_18:
        /*0004*/ 	.word	0x00000082


	//----- nvinfo : EIATTR_KPARAM_INFO
	.align		4
.L_19:
        /*0008*/ 	.byte	0x04, 0x17
        /*000a*/ 	.short	(.L_21 - .L_20)
.L_20:
        /*000c*/ 	.word	0x00000000
        /*0010*/ 	.short	0x0002
        /*0012*/ 	.short	0x0010
        /*0014*/ 	.byte	0x00, 0xf5, 0x21, 0x00


	//----- nvinfo : EIATTR_KPARAM_INFO
	.align		4
.L_21:
        /*0018*/ 	.byte	0x04, 0x17
        /*001a*/ 	.short	(.L_23 - .L_22)
.L_22:
        /*001c*/ 	.word	0x00000000
        /*0020*/ 	.short	0x0001
        /*0022*/ 	.short	0x0008
        /*0024*/ 	.byte	0x00, 0xf5, 0x21, 0x00


	//----- nvinfo : EIATTR_KPARAM_INFO
	.align		4
.L_23:
        /*0028*/ 	.byte	0x04, 0x17
        /*002a*/ 	.short	(.L_25 - .L_24)
.L_24:
        /*002c*/ 	.word	0x00000000
        /*0030*/ 	.short	0x0000
        /*0032*/ 	.short	0x0000
        /*0034*/ 	.byte	0x00, 0xf0, 0x11, 0x00


	//----- nvinfo : EIATTR_SPARSE_MMA_MASK
	.align		4
.L_25:
        /*0038*/ 	.byte	0x03, 0x50
        /*003a*/ 	.short	0x0000


	//----- nvinfo : EIATTR_MAXREG_COUNT
	.align		4
        /*003c*/ 	.byte	0x03, 0x1b
        /*003e*/ 	.short	0x00ff


	//----- nvinfo : EIATTR_MERCURY_ISA_VERSION
	.align		4
        /*0040*/ 	.byte	0x03, 0x5f
        /*0042*/ 	.short	0x0101


	//----- nvinfo : EIATTR_VRC_CTA_INIT_COUNT
	.align		4
        /*0044*/ 	.byte	0x02, 0x4a
	.zero		1
	.zero		1


	//----- nvinfo : EIATTR_EXIT_INSTR_OFFSETS
	.align		4
        /*0048*/ 	.byte	0x04, 0x1c
        /*004a*/ 	.short	(.L_27 - .L_26)


	//   ....[0]....
.L_26:
        /*004c*/ 	.word	0x00000260


	//   ....[1]....
        /*0050*/ 	.word	0x000002d0


	//----- nvinfo : EIATTR_CRS_STACK_SIZE
	.align		4
.L_27:
        /*0054*/ 	.byte	0x04, 0x1e
        /*0056*/ 	.short	(.L_29 - .L_28)
.L_28:
        /*0058*/ 	.word	0x00000000


	//----- nvinfo : EIATTR_CBANK_PARAM_SIZE
	.align		4
.L_29:
        /*005c*/ 	.byte	0x03, 0x19
        /*005e*/ 	.short	0x0018


	//----- nvinfo : EIATTR_PARAM_CBANK
	.align		4
        /*0060*/ 	.byte	0x04, 0x0a
        /*0062*/ 	.short	(.L_31 - .L_30)
	.align		4
.L_30:
        /*0064*/ 	.word	index@(.nv.constant0._Z15block_downsweepIjLj256ELj4EEvjPKT_PS0_)
        /*0068*/ 	.short	0x0380
        /*006a*/ 	.short	0x0018


	//----- nvinfo : EIATTR_SW_WAR
	.align		4
.L_31:
        /*006c*/ 	.byte	0x04, 0x36
        /*006e*/ 	.short	(.L_33 - .L_32)
.L_32:
        /*0070*/ 	.word	0x00000008
.L_33:


//--------------------- .nv.info._Z10block_scanIjLj256ELj4EL8ScanType1EEvjPKT_PS1_S4_ --------------------------
	.section	.nv.info._Z10block_scanIjLj256ELj4EL8ScanType1EEvjPKT_PS1_S4_,"",@"SHT_CUDA_INFO"
	.sectionflags	@""
	.align	4


	//----- nvinfo : EIATTR_CUDA_API_VERSION
	.align		4
        /*0000*/ 	.byte	0x04, 0x37
        /*0002*/ 	.short	(.L_35 - .L_34)
.L_34:
        /*0004*/ 	.word	0x00000082


	//----- nvinfo : EIATTR_KPARAM_INFO
	.align		4
.L_35:
        /*0008*/ 	.byte	0x04, 0x17
        /*000a*/ 	.short	(.L_37 - .L_36)
.L_36:
        /*000c*/ 	.word	0x00000000
        /*0010*/ 	.short	0x0003
        /*0012*/ 	.short	0x0018
        /*0014*/ 	.byte	0x00, 0xf5, 0x21, 0x00


	//----- nvinfo : EIATTR_KPARAM_INFO
	.align		4
.L_37:
        /*0018*/ 	.byte	0x04, 0x17
        /*001a*/ 	.short	(.L_39 - .L_38)
.L_38:
        /*001c*/ 	.word	0x00000000
        /*0020*/ 	.short	0x0002
        /*0022*/ 	.short	0x0010
        /*0024*/ 	.byte	0x00, 0xf5, 0x21, 0x00


	//----- nvinfo : EIATTR_KPARAM_INFO
	.align		4
.L_39:
        /*0028*/ 	.byte	0x04, 0x17
        /*002a*/ 	.short	(.L_41 - .L_40)
.L_40:
        /*002c*/ 	.word	0x00000000
        /*0030*/ 	.short	0x0001
        /*0032*/ 	.short	0x0008
        /*0034*/ 	.byte	0x00, 0xf5, 0x21, 0x00


	//----- nvinfo : EIATTR_KPARAM_INFO
	.align		4
.L_41:
        /*0038*/ 	.byte	0x04, 0x17
        /*003a*/ 	.short	(.L_43 - .L_42)
.L_42:
        /*003c*/ 	.word	0x00000000
        /*0040*/ 	.short	0x0000
        /*0042*/ 	.short	0x0000
        /*0044*/ 	.byte	0x00, 0xf0, 0x11, 0x00


	//----- nvinfo : EIATTR_SPARSE_MMA_MASK
	.align		4
.L_43:
        /*0048*/ 	.byte	0x03, 0x50
        /*004a*/ 	.short	0x0000


	//----- nvinfo : EIATTR_MAXREG_COUNT
	.align		4
        /*004c*/ 	.byte	0x03, 0x1b
        /*004e*/ 	.short	0x00ff


	//----- nvinfo : EIATTR_NUM_BARRIERS
	.align		4
        /*0050*/ 	.byte	0x02, 0x4c
        /*0052*/ 	.byte	0x01
	.zero		1


	//----- nvinfo : EIATTR_MERCURY_ISA_VERSION
	.align		4
        /*0054*/ 	.byte	0x03, 0x5f
        /*0056*/ 	.short	0x0101


	//----- nvinfo : EIATTR_COOP_GROUP_MASK_REGIDS
	.align		4
        /*0058*/ 	.byte	0x04, 0x29
        /*005a*/ 	.short	(.L_45 - .L_44)


	//   ....[0]....
.L_44:
        /*005c*/ 	.word	0xffffffff


	//   ....[1]....
        /*0060*/ 	.word	0xffffffff


	//   ....[2]....
        /*0064*/ 	.word	0xffffffff


	//   ....[3]....
        /*0068*/ 	.word	0xffffffff


	//   ....[4]....
        /*006c*/ 	.word	0xffffffff


	//   ....[5]....
        /*0070*/ 	.word	0xffffffff


	//   ....[6]....
        /*0074*/ 	.word	0x05000016


	//   ....[7]....
        /*0078*/ 	.word	0x05000015


	//   ....[8]....
        /*007c*/ 	.word	0x05000014


	//   ....[9]....
        /*0080*/ 	.word	0x05000015


	//   ....[10]....
        /*0084*/ 	.word	0x05000015


	//   ....[11]....
        /*0088*/ 	.word	0x05000015


	//----- nvinfo : EIATTR_COOP_GROUP_INSTR_OFFSETS
	.align		4
.L_45:
        /*008c*/ 	.byte	0x04, 0x28
        /*008e*/ 	.short	(.L_47 - .L_46)


	//   ....[0]....
.L_46:
        /*0090*/ 	.word	0x00000320


	//   ....[1]....
        /*0094*/ 	.word	0x00000350


	//   ....[2]....
        /*0098*/ 	.word	0x00000380


	//   ....[3]....
        /*009c*/ 	.word	0x000003b0


	//   ....[4]....
        /*00a0*/ 	.word	0x00000410


	//   ....[5]....
        /*00a4*/ 	.word	0x00000430


	//   ....[6]....
        /*00a8*/ 	.word	0x00000540


	//   ....[7]....
        /*00ac*/ 	.word	0x00000570


	//   ....[8]....
        /*00b0*/ 	.word	0x000005a0


	//   ....[9]....
        /*00b4*/ 	.word	0x00000920


	//   ....[10]....
        /*00b8*/ 	.word	0x000009d0


	//   ....[11]....
        /*00bc*/ 	.word	0x00000a60


	//----- nvinfo : EIATTR_VRC_CTA_INIT_COUNT
	.align		4
.L_47:
        /*00c0*/ 	.byte	0x02, 0x4a
	.zero		1
	.zero		1


	//----- nvinfo : EIATTR_EXIT_INSTR_OFFSETS
	.align		4
        /*00c4*/ 	.byte	0x04, 0x1c
        /*00c6*/ 	.short	(.L_49 - .L_48)


	//   ....[0]....
.L_48:
        /*00c8*/ 	.word	0x00000860


	//   ....[1]....
        /*00cc*/ 	.word	0x000008b0


	//----- nvinfo : EIATTR_CRS_STACK_SIZE
	.align		4
.L_49:
        /*00d0*/ 	.byte	0x04, 0x1e
        /*00d2*/ 	.short	(.L_51 - .L_50)
.L_50:
        /*00d4*/ 	.word	0x00000000


	//----- nvinfo : EIATTR_CBANK_PARAM_SIZE
	.align		4
.L_51:
        /*00d8*/ 	.byte	0x03, 0x19
        /*00da*/ 	.short	0x0020


	//----- nvinfo : EIATTR_PARAM_CBANK
	.align		4
        /*00dc*/ 	.byte	0x04, 0x0a
        /*00de*/ 	.short	(.L_53 - .L_52)
	.align		4
.L_52:
        /*00e0*/ 	.word	index@(.nv.constant0._Z10block_scanIjLj256ELj4EL8ScanType1EEvjPKT_PS1_S4_)
        /*00e4*/ 	.short	0x0380
        /*00e6*/ 	.short	0x0020


	//----- nvinfo : EIATTR_SW_WAR
	.align		4
.L_53:
        /*00e8*/ 	.byte	0x04, 0x36
        /*00ea*/ 	.short	(.L_55 - .L_54)
.L_54:
        /*00ec*/ 	.word	0x00000008
.L_55:


//--------------------- .nv.info._Z10block_scanIjLj256ELj4EL8ScanType0EEvjPKT_PS1_S4_ --------------------------
	.section	.nv.info._Z10block_scanIjLj256ELj4EL8ScanType0EEvjPKT_PS1_S4_,"",@"SHT_CUDA_INFO"
	.sectionflags	@""
	.align	4


	//----- nvinfo : EIATTR_CUDA_API_VERSION
	.align		4
        /*0000*/ 	.byte	0x04, 0x37
        /*0002*/ 	.short	(.L_57 - .L_56)
.L_56:
        /*0004*/ 	.word	0x00000082


	//----- nvinfo : EIATTR_KPARAM_INFO
	.align		4
.L_57:
        /*0008*/ 	.byte	0x04, 0x17
        /*000a*/ 	.short	(.L_59 - .L_58)
.L_58:
        /*000c*/ 	.word	0x00000000
        /*0010*/ 	.short	0x0003
        /*0012*/ 	.short	0x0018
        /*0014*/ 	.byte	0x00, 0xf5, 0x21, 0x00


	//----- nvinfo : EIATTR_KPARAM_INFO
	.align		4
.L_59:
        /*0018*/ 	.byte	0x04, 0x17
        /*001a*/ 	.short	(.L_61 - .L_60)
.L_60:
        /*001c*/ 	.word	0x00000000
        /*0020*/ 	.short	0x0002
        /*0022*/ 	.short	0x0010
        /*0024*/ 	.byte	0x00, 0xf5, 0x21, 0x00


	//----- nvinfo : EIATTR_KPARAM_INFO
	.align		4
.L_61:
        /*0028*/ 	.byte	0x04, 0x17
        /*002a*/ 	.short	(.L_63 - .L_62)
.L_62:
        /*002c*/ 	.word	0x00000000
        /*0030*/ 	.short	0x0001
        /*0032*/ 	.short	0x0008
        /*0034*/ 	.byte	0x00, 0xf5, 0x21, 0x00


	//----- nvinfo : EIATTR_KPARAM_INFO
	.align		4
.L_63:
        /*0038*/ 	.byte	0x04, 0x17
        /*003a*/ 	.short	(.L_65 - .L_64)
.L_64:
        /*003c*/ 	.word	0x00000000
        /*0040*/ 	.short	0x0000
        /*0042*/ 	.short	0x0000
        /*0044*/ 	.byte	0x00, 0xf0, 0x11, 0x00


	//----- nvinfo : EIATTR_SPARSE_MMA_MASK
	.align		4
.L_65:
        /*0048*/ 	.byte	0x03, 0x50
        /*004a*/ 	.short	0x0000


	//----- nvinfo : EIATTR_MAXREG_COUNT
	.align		4
        /*004c*/ 	.byte	0x03, 0x1b
        /*004e*/ 	.short	0x00ff


	//----- nvinfo : EIATTR_NUM_BARRIERS
	.align		4
        /*0050*/ 	.byte	0x02, 0x4c
        /*0052*/ 	.byte	0x01
	.zero		1


	//----- nvinfo : EIATTR_MERCURY_ISA_VERSION
	.align		4
        /*0054*/ 	.byte	0x03, 0x5f
        /*0056*/ 	.short	0x0101


	//----- nvinfo : EIATTR_COOP_GROUP_MASK_REGIDS
	.align		4
        /*0058*/ 	.byte	0x04, 0x29
        /*005a*/ 	.short	(.L_67 - .L_66)


	//   ....[0]....
.L_66:
        /*005c*/ 	.word	0xffffffff


	//   ....[1]....
        /*0060*/ 	.word	0xffffffff


	//   ....[2]....
        /*0064*/ 	.word	0xffffffff


	//   ....[3]....
        /*0068*/ 	.word	0xffffffff


	//   ....[4]....
        /*006c*/ 	.word	0xffffffff


	//   ....[5]....
        /*0070*/ 	.word	0xffffffff


	//   ....[6]....
        /*0074*/ 	.word	0x05000014


	//   ....[7]....
        /*0078*/ 	.word	0x05000015


	//   ....[8]....
        /*007c*/ 	.word	0x05000016


	//   ....[9]....
        /*0080*/ 	.word	0x05000014


	//   ....[10]....
        /*0084*/ 	.word	0x05000014


	//   ....[11]....
        /*0088*/ 	.word	0x05000014


	//----- nvinfo : EIATTR_COOP_GROUP_INSTR_OFFSETS
	.align		4
.L_67:
        /*008c*/ 	.byte	0x04, 0x28
        /*008e*/ 	.short	(.L_69 - .L_68)


	//   ....[0]....
.L_68:
        /*0090*/ 	.word	0x00000320


	//   ....[1]....
        /*0094*/ 	.word	0x00000350


	//   ....[2]....
        /*0098*/ 	.word	0x00000380


	//   ....[3]....
        /*009c*/ 	.word	0x000003c0


	//   ....[4]....
        /*00a0*/ 	.word	0x00000410


	//   ....[5]....
        /*00a4*/ 	.word	0x00000440


	//   ....[6]....
        /*00a8*/ 	.word	0x00000540


	//   ....[7]....
        /*00ac*/ 	.word	0x00000570


	//   ....[8]....
        /*00b0*/ 	.word	0x000005a0


	//   ....[9]....
        /*00b4*/ 	.word	0x00000910


	//   ....[10]....
        /*00b8*/ 	.word	0x000009c0


	//   ....[11]....
        /*00bc*/ 	.word	0x00000a50


	//----- nvinfo : EIATTR_VRC_CTA_INIT_COUNT
	.align		4
.L_69:
        /*00c0*/ 	.byte	0x02, 0x4a
	.zero		1
	.zero		1


	//----- nvinfo : EIATTR_EXIT_INSTR_OFFSETS
	.align		4
        /*00c4*/ 	.byte	0x04, 0x1c
        /*00c6*/ 	.short	(.L_71 - .L_70)


	//   ....[0]....
.L_70:
        /*00c8*/ 	.word	0x00000850


	//   ....[1]....
        /*00cc*/ 	.word	0x000008a0


	//----- nvinfo : EIATTR_CRS_STACK_SIZE
	.align		4
.L_71:
        /*00d0*/ 	.byte	0x04, 0x1e
        /*00d2*/ 	.short	(.L_73 - .L_72)
.L_72:
        /*00d4*/ 	.word	0x00000000


	//----- nvinfo : EIATTR_CBANK_PARAM_SIZE
	.align		4
.L_73:
        /*00d8*/ 	.byte	0x03, 0x19
        /*00da*/ 	.short	0x0020


	//----- nvinfo : EIATTR_PARAM_CBANK
	.align		4
        /*00dc*/ 	.byte	0x04, 0x0a
        /*00de*/ 	.short	(.L_75 - .L_74)
	.align		4
.L_74:
        /*00e0*/ 	.word	index@(.nv.constant0._Z10block_scanIjLj256ELj4EL8ScanType0EEvjPKT_PS1_S4_)
        /*00e4*/ 	.short	0x0380
        /*00e6*/ 	.short	0x0020


	//----- nvinfo : EIATTR_SW_WAR
	.align		4
.L_75:
        /*00e8*/ 	.byte	0x04, 0x36
        /*00ea*/ 	.short	(.L_77 - .L_76)
.L_76:
        /*00ec*/ 	.word	0x00000008
.L_77:


//--------------------- .nv.callgraph             --------------------------
	.section	.nv.callgraph,"",@"SHT_CUDA_CALLGRAPH"
	.align	4
	.sectionentsize	8
	.align		4
        /*0000*/ 	.word	0x00000000
	.align		4
        /*0004*/ 	.word	0xffffffff
	.align		4
        /*0008*/ 	.word	0x00000000
	.align		4
        /*000c*/ 	.word	0xfffffffe
	.align		4
        /*0010*/ 	.word	0x00000000
	.align		4
        /*0014*/ 	.word	0xfffffffd
	.align		4
        /*0018*/ 	.word	0x00000000
	.align		4
        /*001c*/ 	.word	0xfffffffc


//--------------------- .text._Z15block_downsweepIjLj256ELj4EEvjPKT_PS0_ --------------------------
	.section	.text._Z15block_downsweepIjLj256ELj4EEvjPKT_PS0_,"ax",@progbits
	.align	128
        .global         _Z15block_downsweepIjLj256ELj4EEvjPKT_PS0_
        .type           _Z15block_downsweepIjLj256ELj4EEvjPKT_PS0_,@function
        .size           _Z15block_downsweepIjLj256ELj4EEvjPKT_PS0_,(.L_x_17 - _Z15block_downsweepIjLj256ELj4EEvjPKT_PS0_)
        .other          _Z15block_downsweepIjLj256ELj4EEvjPKT_PS0_,@"STO_CUDA_ENTRY STV_DEFAULT"
_Z15block_downsweepIjLj256ELj4EEvjPKT_PS0_:
.text._Z15block_downsweepIjLj256ELj4EEvjPKT_PS0_:
[----:B------:R-:W-:Y:S01]  /*0000*/  LDC R1, c[0x0][0x37c] ;  /* 0x0000df00ff017b82 */ /* 0x000fe20000000800 */
[----:B------:R-:W0:Y:S01]  /*0010*/  S2R R9, SR_CTAID.X ;  /* 0x0000000000097919 */ /* 0x000e220000002500 */
[----:B------:R-:W1:Y:S01]  /*0020*/  LDCU UR6, c[0x0][0x380] ;  /* 0x00007000ff0677ac */ /* 0x000e620008000800 */
[----:B------:R-:W2:Y:S01]  /*0030*/  S2R R3, SR_TID.X ;  /* 0x0000000000037919 */ /* 0x000ea20000002100 */
[----:B------:R-:W3:Y:S01]  /*0040*/  LDCU.64 UR4, c[0x0][0x358] ;  /* 0x00006b00ff0477ac */ /* 0x000ee20008000a00 */
[----:B0-----:R-:W-:-:S04]  /*0050*/  SHF.L.U32 R0, R9, 0xa, RZ ;  /* 0x0000000a09007819 */ /* 0x001fc800000006ff */
[----:B--2---:R-:W-:Y:S02]  /*0060*/  LOP3.LUT R0, R0, R3, RZ, 0xfc, !PT ;  /* 0x0000000300007212 */ /* 0x004fe400078efcff */
[----:B------:R-:W0:Y:S02]  /*0070*/  LDC.64 R2, c[0x0][0x388] ;  /* 0x0000e200ff027b82 */ /* 0x000e240000000a00 */
[----:B------:R-:W-:-:S04]  /*0080*/  IADD3 R7, PT, PT, R0, 0x400, RZ ;  /* 0x0000040000077810 */ /* 0x000fc80007ffe0ff */
[----:B-1----:R-:W-:-:S13]  /*0090*/  ISETP.GE.U32.AND P1, PT, R7, UR6, PT ;  /* 0x0000000607007c0c */ /* 0x002fda000bf26070 */
[----:B------:R-:W1:Y:S01]  /*00a0*/  @!P1 LDC.64 R4, c[0x0][0x390] ;  /* 0x0000e400ff049b82 */ /* 0x000e620000000a00 */
[----:B0-----:R-:W-:-:S05]  /*00b0*/  IMAD.WIDE.U32 R2, R9, 0x4, R2 ;  /* 0x0000000409027825 */ /* 0x001fca00078e0002 */
[----:B---3--:R-:W2:Y:S01]  /*00c0*/  @!P1 LDG.E R8, desc[UR4][R2.64] ;  /* 0x0000000402089981 */ /* 0x008ea2000c1e1900 */
[----:B-1----:R-:W-:-:S05]  /*00d0*/  @!P1 IMAD.WIDE.U32 R4, R7, 0x4, R4 ;  /* 0x0000000407049825 */ /* 0x002fca00078e0004 */
[----:B------:R-:W2:Y:S01]  /*00e0*/  @!P1 LDG.E R9, desc[UR4][R4.64] ;  /* 0x0000000404099981 */ /* 0x000ea2000c1e1900 */
[----:B------:R-:W-:-:S05]  /*00f0*/  VIADD R11, R0, 0x500 ;  /* 0x00000500000b7836 */ /* 0x000fca0000000000 */
[----:B------:R-:W-:-:S13]  /*0100*/  ISETP.GE.U32.AND P0, PT, R11, UR6, PT ;  /* 0x000000060b007c0c */ /* 0x000fda000bf06070 */
[----:B------:R-:W0:Y:S02]  /*0110*/  @!P0 LDC.64 R6, c[0x0][0x390] ;  /* 0x0000e400ff068b82 */ /* 0x000e240000000a00 */
[----:B0-----:R-:W-:Y:S01]  /*0120*/  @!P0 IMAD.WIDE.U32 R6, R11, 0x4, R6 ;  /* 0x000000040b068825 */ /* 0x001fe200078e0006 */
[----:B--2---:R-:W-:-:S05]  /*0130*/  @!P1 IADD3 R9, PT, PT, R8, R9, RZ ;  /* 0x0000000908099210 */ /* 0x004fca0007ffe0ff */
[----:B------:R0:W-:Y:S04]  /*0140*/  @!P1 STG.E desc[UR4][R4.64], R9 ;  /* 0x0000000904009986 */ /* 0x0001e8000c101904 */
[----:B------:R-:W2:Y:S04]  /*0150*/  @!P0 LDG.E R8, desc[UR4][R2.64] ;  /* 0x0000000402088981 */ /* 0x000ea8000c1e1900 */
[----:B------:R-:W2:Y:S01]  /*0160*/  @!P0 LDG.E R11, desc[UR4][R6.64] ;  /* 0x00000004060b8981 */ /* 0x000ea2000c1e1900 */
[----:B------:R-:W-:-:S05]  /*0170*/  VIADD R13, R0, 0x600 ;  /* 0x00000600000d7836 */ /* 0x000fca0000000000 */
[----:B------:R-:W-:Y:S01]  /*0180*/  ISETP.GE.U32.AND P1, PT, R13, UR6, PT ;  /* 0x000000060d007c0c */ /* 0x000fe2000bf26070 */
[----:B------:R-:W-:Y:S01]  /*0190*/  BSSY.RECONVERGENT B0, `(.L_x_0) ;  /* 0x000000c000007945 */ /* 0x000fe20003800200 */
[----:B------:R-:W-:-:S04]  /*01a0*/  IADD3 R15, PT, PT, R0, 0x700, RZ ;  /* 0x00000700000f7810 */ /* 0x000fc80007ffe0ff */
[----:B------:R-:W-:Y:S01]  /*01b0*/  ISETP.GE.U32.AND P2, PT, R15, UR6, PT ;  /* 0x000000060f007c0c */ /* 0x000fe2000bf46070 */
[----:B--2---:R-:W-:-:S05]  /*01c0*/  @!P0 IMAD.IADD R11, R8, 0x1, R11 ;  /* 0x00000001080b8824 */ /* 0x004fca00078e020b */
[----:B------:R0:W-:Y:S01]  /*01d0*/  @!P0 STG.E desc[UR4][R6.64], R11 ;  /* 0x0000000b06008986 */ /* 0x0001e2000c101904 */
[----:B------:R-:W-:Y:S06]  /*01e0*/  @P1 BRA `(.L_x_1) ;  /* 0x0000000000181947 */ /* 0x000fec0003800000 */
[----:B0-----:R-:W0:Y:S01]  /*01f0*/  LDC.64 R4, c[0x0][0x390] ;  /* 0x0000e400ff047b82 */ /* 0x001e220000000a00 */
[----:B------:R-:W2:Y:S01]  /*0200*/  LDG.E R0, desc[UR4][R2.64] ;  /* 0x0000000402007981 */ /* 0x000ea2000c1e1900 */
[----:B0-----:R-:W-:-:S05]  /*0210*/  IMAD.WIDE.U32 R4, R13, 0x4, R4 ;  /* 0x000000040d047825 */ /* 0x001fca00078e0004 */
[----:B------:R-:W2:Y:S02]  /*0220*/  LDG.E R7, desc[UR4][R4.64] ;  /* 0x0000000404077981 */ /* 0x000ea4000c1e1900 */
[----:B--2---:R-:W-:-:S05]  /*0230*/  IADD3 R7, PT, PT, R0, R7, RZ ;  /* 0x0000000700077210 */ /* 0x004fca0007ffe0ff */
[----:B------:R1:W-:Y:S02]  /*0240*/  STG.E desc[UR4][R4.64], R7 ;  /* 0x0000000704007986 */ /* 0x0003e4000c101904 */
.L_x_1:
[----:B------:R-:W-:Y:S05]  /*0250*/  BSYNC.RECONVERGENT B0 ;  /* 0x0000000000007941 */ /* 0x000fea0003800200 */
.L_x_0:
[----:B------:R-:W-:Y:S05]  /*0260*/  @P2 EXIT ;  /* 0x000000000000294d */ /* 0x000fea0003800000 */
[----:B01----:R-:W0:Y:S01]  /*0270*/  LDC.64 R4, c[0x0][0x390] ;  /* 0x0000e400ff047b82 */ /* 0x003e220000000a00 */
[----:B------:R-:W2:Y:S01]  /*0280*/  LDG.E R2, desc[UR4][R2.64] ;  /* 0x0000000402027981 */ /* 0x000ea2000c1e1900 */
[----:B0-----:R-:W-:-:S05]  /*0290*/  IMAD.WIDE.U32 R4, R15, 0x4, R4 ;  /* 0x000000040f047825 */ /* 0x001fca00078e0004 */
[----:B------:R-:W2:Y:S02]  /*02a0*/  LDG.E R7, desc[UR4][R4.64] ;  /* 0x0000000404077981 */ /* 0x000ea4000c1e1900 */
[----:B--2---:R-:W-:-:S05]  /*02b0*/  IMAD.IADD R7, R2, 0x1, R7 ;  /* 0x0000000102077824 */ /* 0x004fca00078e0207 */
[----:B------:R-:W-:Y:S01]  /*02c0*/  STG.E desc[UR4][R4.64], R7 ;  /* 0x0000000704007986 */ /* 0x000fe2000c101904 */
[----:B------:R-:W-:Y:S05]  /*02d0*/  EXIT ;  /* 0x000000000000794d */ /* 0x000fea0003800000 */
.L_x_2:
[----:B------:R-:W-:-:S00]  /*02e0*/  BRA `(.L_x_2) ;  /* 0xfffffffc00fc7947 */ /* 0x000fc0000383ffff */
[----:B------:R-:W-:-:S00]  /*02f0*/  NOP ;  /* 0x0000000000007918 */ /* 0x000fc00000000000 */
        /* <DEDUP_REMOVED lines=8> */
.L_x_17:


//--------------------- .text._Z10block_scanIjLj256ELj4EL8ScanType1EEvjPKT_PS1_S4_ --------------------------
	.section	.text._Z10block_scanIjLj256ELj4EL8ScanType1EEvjPKT_PS1_S4_,"ax",@progbits
	.align	128
        .global         _Z10block_scanIjLj256ELj4EL8ScanType1EEvjPKT_PS1_S4_
        .type           _Z10block_scanIjLj256ELj4EL8ScanType1EEvjPKT_PS1_S4_,@function
        .size           _Z10block_scanIjLj256ELj4EL8ScanType1EEvjPKT_PS1_S4_,(.L_x_18 - _Z10block_scanIjLj256ELj4EL8ScanType1EEvjPKT_PS1_S4_)
        .other          _Z10block_scanIjLj256ELj4EL8ScanType1EEvjPKT_PS1_S4_,@"STO_CUDA_ENTRY STV_DEFAULT"
_Z10block_scanIjLj256ELj4EL8ScanType1EEvjPKT_PS1_S4_:
.text._Z10block_scanIjLj256ELj4EL8ScanType1EEvjPKT_PS1_S4_:
[----:B------:R-:W-:Y:S01]  /*0000*/  LDC R1, c[0x0][0x37c] ;  /* 0x0000df00ff017b82 */ /* 0x000fe20000000800 */
[----:B------:R-:W0:Y:S01]  /*0010*/  S2R R9, SR_CTAID.X ;  /* 0x0000000000097919 */ /* 0x000e220000002500 */
[----:B------:R-:W1:Y:S01]  /*0020*/  LDCU UR4, c[0x0][0x380] ;  /* 0x00007000ff0477ac */ /* 0x000e620008000800 */
[----:B------:R-:W-:Y:S02]  /*0030*/  HFMA2 R23, -RZ, RZ, 0, 0 ;  /* 0x00000000ff177431 */ /* 0x000fe400000001ff */
[----:B------:R-:W-:Y:S01]  /*0040*/  IMAD.MOV.U32 R17, RZ, RZ, RZ ;  /* 0x000000ffff117224 */ /* 0x000fe200078e00ff */
[----:B------:R-:W2:Y:S01]  /*0050*/  S2R R7, SR_TID.X ;  /* 0x0000000000077919 */ /* 0x000ea20000002100 */
[----:B------:R-:W3:Y:S01]  /*0060*/  LDCU.64 UR6, c[0x0][0x358] ;  /* 0x00006b00ff0677ac */ /* 0x000ee20008000a00 */
[----:B------:R-:W-:Y:S02]  /*0070*/  IMAD.MOV.U32 R19, RZ, RZ, RZ ;  /* 0x000000ffff137224 */ /* 0x000fe400078e00ff */
[----:B------:R-:W-:-:S02]  /*0080*/  IMAD.MOV.U32 R21, RZ, RZ, RZ ;  /* 0x000000ffff157224 */ /* 0x000fc400078e00ff */
[----:B0-----:R-:W-:-:S05]  /*0090*/  IMAD.SHL.U32 R6, R9, 0x400, RZ ;  /* 0x0000040009067824 */ /* 0x001fca00078e00ff */
[----:B--2---:R-:W-:-:S04]  /*00a0*/  LOP3.LUT R6, R6, R7, RZ, 0xfc, !PT ;  /* 0x0000000706067212 */ /* 0x004fc800078efcff */
[C---:B------:R-:W-:Y:S01]  /*00b0*/  IADD3 R0, PT, PT, R6.reuse, 0x300, RZ ;  /* 0x0000030006007810 */ /* 0x040fe20007ffe0ff */
[C---:B------:R-:W-:Y:S01]  /*00c0*/  VIADD R5, R6.reuse, 0x100 ;  /* 0x0000010006057836 */ /* 0x040fe20000000000 */
[C---:B-1----:R-:W-:Y:S01]  /*00d0*/  ISETP.GE.U32.AND P0, PT, R6.reuse, UR4, PT ;  /* 0x0000000406007c0c */ /* 0x042fe2000bf06070 */
[----:B------:R-:W-:Y:S01]  /*00e0*/  VIADD R4, R6, 0x200 ;  /* 0x0000020006047836 */ /* 0x000fe20000000000 */
[----:B------:R-:W-:Y:S02]  /*00f0*/  ISETP.GE.U32.AND P3, PT, R0, UR4, PT ;  /* 0x0000000400007c0c */ /* 0x000fe4000bf66070 */
[----:B------:R-:W-:Y:S02]  /*0100*/  ISETP.GE.U32.AND P1, PT, R5, UR4, PT ;  /* 0x0000000405007c0c */ /* 0x000fe4000bf26070 */
[----:B------:R-:W-:-:S07]  /*0110*/  ISETP.GE.U32.AND P2, PT, R4, UR4, PT ;  /* 0x0000000404007c0c */ /* 0x000fce000bf46070 */
[----:B------:R-:W0:Y:S08]  /*0120*/  @!P0 LDC.64 R10, c[0x0][0x388] ;  /* 0x0000e200ff0a8b82 */ /* 0x000e300000000a00 */
[----:B------:R-:W1:Y:S08]  /*0130*/  @!P1 LDC.64 R14, c[0x0][0x388] ;  /* 0x0000e200ff0e9b82 */ /* 0x000e700000000a00 */
[----:B------:R-:W2:Y:S08]  /*0140*/  @!P2 LDC.64 R12, c[0x0][0x388] ;  /* 0x0000e200ff0cab82 */ /* 0x000eb00000000a00 */
[----:B------:R-:W4:Y:S01]  /*0150*/  @!P3 LDC.64 R2, c[0x0][0x388] ;  /* 0x0000e200ff02bb82 */ /* 0x000f220000000a00 */
[----:B0-----:R-:W-:-:S05]  /*0160*/  @!P0 IMAD.WIDE.U32 R10, R6, 0x4, R10 ;  /* 0x00000004060a8825 */ /* 0x001fca00078e000a */
[----:B---3--:R-:W3:Y:S01]  /*0170*/  @!P0 LDG.E R17, desc[UR6][R10.64] ;  /* 0x000000060a118981 */ /* 0x008ee2000c1e1900 */
[----:B-1----:R-:W-:-:S05]  /*0180*/  @!P1 IMAD.WIDE.U32 R14, R5, 0x4, R14 ;  /* 0x00000004050e9825 */ /* 0x002fca00078e000e */
[----:B------:R-:W5:Y:S01]  /*0190*/  @!P1 LDG.E R19, desc[UR6][R14.64] ;  /* 0x000000060e139981 */ /* 0x000f62000c1e1900 */
[----:B--2---:R-:W-:-:S05]  /*01a0*/  @!P2 IMAD.WIDE.U32 R12, R4, 0x4, R12 ;  /* 0x00000004040ca825 */ /* 0x004fca00078e000c */
[----:B------:R-:W2:Y:S01]  /*01b0*/  @!P2 LDG.E R21, desc[UR6][R12.64] ;  /* 0x000000060c15a981 */ /* 0x000ea2000c1e1900 */
[----:B----4-:R-:W-:-:S05]  /*01c0*/  @!P3 IMAD.WIDE.U32 R2, R0, 0x4, R2 ;  /* 0x000000040002b825 */ /* 0x010fca00078e0002 */
[----:B------:R0:W4:Y:S01]  /*01d0*/  @!P3 LDG.E R23, desc[UR6][R2.64] ;  /* 0x000000060217b981 */ /* 0x000122000c1e1900 */
[----:B------:R-:W1:Y:S01]  /*01e0*/  S2UR UR5, SR_CgaCtaId ;  /* 0x00000000000579c3 */ /* 0x000e620000008800 */
[----:B------:R-:W-:Y:S02]  /*01f0*/  UMOV UR4, 0x400 ;  /* 0x0000040000047882 */ /* 0x000fe40000000000 */
[----:B-1----:R-:W-:-:S06]  /*0200*/  ULEA UR4, UR5, UR4, 0x18 ;  /* 0x0000000405047291 */ /* 0x002fcc000f8ec0ff */
[----:B------:R-:W-:-:S05]  /*0210*/  LEA R8, R7, UR4, 0x2 ;  /* 0x0000000407087c11 */ /* 0x000fca000f8e10ff */
[----:B------:R-:W-:Y:S01]  /*0220*/  IMAD R16, R7, 0xc, R8 ;  /* 0x0000000c07107824 */ /* 0x000fe200078e0208 */
[----:B0-----:R-:W0:Y:S02]  /*0230*/  S2R R2, SR_LANEID ;  /* 0x0000000000027919 */ /* 0x001e240000000000 */
[C---:B0-----:R-:W-:Y:S02]  /*0240*/  ISETP.NE.AND P4, PT, R2.reuse, RZ, PT ;  /* 0x000000ff0200720c */ /* 0x041fe40003f85270 */
[C---:B------:R-:W-:Y:S02]  /*0250*/  ISETP.GE.U32.AND P5, PT, R2.reuse, 0x2, PT ;  /* 0x000000020200780c */ /* 0x040fe40003fa6070 */
[----:B------:R-:W-:Y:S01]  /*0260*/  ISETP.GE.U32.AND P6, PT, R2, 0x4, PT ;  /* 0x000000040200780c */ /* 0x000fe20003fc6070 */
[----:B---3--:R-:W-:Y:S04]  /*0270*/  STS [R8], R17 ;  /* 0x0000001108007388 */ /* 0x008fe80000000800 */
[----:B-----5:R-:W-:Y:S04]  /*0280*/  STS [R8+0x400], R19 ;  /* 0x0004001308007388 */ /* 0x020fe80000000800 */
[----:B--2---:R-:W-:Y:S04]  /*0290*/  STS [R8+0x800], R21 ;  /* 0x0008001508007388 */ /* 0x004fe80000000800 */
[----:B----4-:R-:W-:Y:S01]  /*02a0*/  STS [R8+0xc00], R23 ;  /* 0x000c001708007388 */ /* 0x010fe20000000800 */
[----:B------:R-:W-:Y:S06]  /*02b0*/  BAR.SYNC.DEFER_BLOCKING 0x0 ;  /* 0x0000000000007b1d */ /* 0x000fec0000010000 */
[----:B------:R-:W-:Y:S04]  /*02c0*/  LDS R10, [R16] ;  /* 0x00000000100a7984 */ /* 0x000fe80000000800 */
[----:B------:R-:W-:Y:S04]  /*02d0*/  LDS R11, [R16+0x4] ;  /* 0x00000400100b7984 */ /* 0x000fe80000000800 */
[----:B------:R-:W0:Y:S04]  /*02e0*/  LDS R12, [R16+0x8] ;  /* 0x00000800100c7984 */ /* 0x000e280000000800 */
[----:B------:R-:W1:Y:S01]  /*02f0*/  LDS R13, [R16+0xc] ;  /* 0x00000c00100d7984 */ /* 0x000e620000000800 */
[----:B0-----:R-:W-:-:S05]  /*0300*/  IADD3 R14, PT, PT, R12, R11, R10 ;  /* 0x0000000b0c0e7210 */ /* 0x001fca0007ffe00a */
[----:B-1----:R-:W-:-:S05]  /*0310*/  IMAD.IADD R14, R13, 0x1, R14 ;  /* 0x000000010d0e7824 */ /* 0x002fca00078e020e */
[----:B------:R-:W0:Y:S02]  /*0320*/  SHFL.UP PT, R3, R14, 0x1, RZ ;  /* 0x042000000e037989 */ /* 0x000e2400000e00ff */
[----:B0-----:R-:W-:-:S05]  /*0330*/  SEL R3, R3, RZ, P4 ;  /* 0x000000ff03037207 */ /* 0x001fca0002000000 */
[----:B------:R-:W-:-:S05]  /*0340*/  IMAD.IADD R3, R14, 0x1, R3 ;  /* 0x000000010e037824 */ /* 0x000fca00078e0203 */
[----:B------:R-:W0:Y:S02]  /*0350*/  SHFL.UP PT, R15, R3, 0x2, RZ ;  /* 0x04400000030f7989 */ /* 0x000e2400000e00ff */
[----:B0-----:R-:W-:-:S05]  /*0360*/  SEL R18, R15, RZ, P5 ;  /* 0x000000ff0f127207 */ /* 0x001fca0002800000 */
[----:B------:R-:W-:-:S05]  /*0370*/  IMAD.IADD R18, R3, 0x1, R18 ;  /* 0x0000000103127824 */ /* 0x000fca00078e0212 */
[----:B------:R-:W0:Y:S02]  /*0380*/  SHFL.UP PT, R15, R18, 0x4, RZ ;  /* 0x04800000120f7989 */ /* 0x000e2400000e00ff */
[----:B0-----:R-:W-:-:S04]  /*0390*/  SEL R15, R15, RZ, P6 ;  /* 0x000000ff0f0f7207 */ /* 0x001fc80003000000 */
[----:B------:R-:W-:-:S05]  /*03a0*/  IADD3 R15, PT, PT, R18, R15, RZ ;  /* 0x0000000f120f7210 */ /* 0x000fca0007ffe0ff */
[----:B------:R-:W0:Y:S01]  /*03b0*/  SHFL.UP PT, R14, R15, 0x8, RZ ;  /* 0x050000000f0e7989 */ /* 0x000e2200000e00ff */
[----:B------:R-:W-:Y:S01]  /*03c0*/  P2R R3, PR, RZ, 0x40 ;  /* 0x00000040ff037803 */ /* 0x000fe20000000000 */
[----:B------:R-:W-:Y:S01]  /*03d0*/  BAR.SYNC.DEFER_BLOCKING 0x0 ;  /* 0x0000000000007b1d */ /* 0x000fe20000010000 */
[----:B------:R-:W-:-:S04]  /*03e0*/  ISETP.GE.U32.AND P6, PT, R2, 0x8, PT ;  /* 0x000000080200780c */ /* 0x000fc80003fc6070 */
[----:B0-----:R-:W-:-:S05]  /*03f0*/  SEL R14, R14, RZ, P6 ;  /* 0x000000ff0e0e7207 */ /* 0x001fca0003000000 */
[----:B------:R-:W-:-:S05]  /*0400*/  IMAD.IADD R3, R15, 0x1, R14 ;  /* 0x000000010f037824 */ /* 0x000fca00078e020e */
[----:B------:R-:W0:Y:S01]  /*0410*/  SHFL.UP PT, R14, R3, 0x10, RZ ;  /* 0x06000000030e7989 */ /* 0x000e2200000e00ff */
[----:B------:R-:W-:-:S13]  /*0420*/  ISETP.GE.U32.AND P6, PT, R7, 0x8, PT ;  /* 0x000000080700780c */ /* 0x000fda0003fc6070 */
[----:B------:R-:W-:Y:S01]  /*0430*/  VOTEU.ANY UR5, UPT, !P6 ;  /* 0x0000000000057886 */ /* 0x000fe200070e0100 */
[----:B------:R-:W-:-:S04]  /*0440*/  ISETP.GE.U32.AND P6, PT, R2, 0x10, PT ;  /* 0x000000100200780c */ /* 0x000fc80003fc6070 */
[----:B0-----:R-:W-:Y:S02]  /*0450*/  SEL R18, R14, RZ, P6 ;  /* 0x000000ff0e127207 */ /* 0x001fe40003000000 */
[----:B------:R-:W-:Y:S02]  /*0460*/  ISETP.NE.AND P6, PT, R2, 0x1f, PT ;  /* 0x0000001f0200780c */ /* 0x000fe40003fc5270 */
[----:B------:R-:W-:Y:S01]  /*0470*/  SHF.R.U32.HI R14, RZ, 0x3, R7 ;  /* 0x00000003ff0e7819 */ /* 0x000fe20000011607 */
[----:B------:R-:W-:-:S03]  /*0480*/  IMAD.IADD R15, R3, 0x1, R18 ;  /* 0x00000001030f7824 */ /* 0x000fc600078e0212 */
[----:B------:R-:W-:-:S07]  /*0490*/  LOP3.LUT R14, R14, 0x7c, RZ, 0xc0, !PT ;  /* 0x0000007c0e0e7812 */ /* 0x000fce00078ec0ff */
[----:B------:R0:W-:Y:S01]  /*04a0*/  @!P6 STS [R14+UR4], R15 ;  /* 0x0000000f0e00e988 */ /* 0x0001e20008000804 */
[----:B------:R-:W-:Y:S01]  /*04b0*/  BAR.SYNC.DEFER_BLOCKING 0x0 ;  /* 0x0000000000007b1d */ /* 0x000fe20000010000 */
[C---:B------:R-:W-:Y:S01]  /*04c0*/  ISETP.GT.U32.AND P6, PT, R7.reuse, 0x7, PT ;  /* 0x000000070700780c */ /* 0x040fe20003fc4070 */
[----:B------:R-:W-:-:S12]  /*04d0*/  IMAD R17, R7, -0xc, R16 ;  /* 0xfffffff407117824 */ /* 0x000fd800078e0210 */
[----:B0-----:R-:W-:Y:S05]  /*04e0*/  @P6 BRA `(.L_x_3) ;  /* 0x0000000000646947 */ /* 0x001fea0003800000 */
[----:B------:R0:W1:Y:S01]  /*04f0*/  LDS R3, [R8] ;  /* 0x0000000008037984 */ /* 0x0000620000000800 */
[----:B------:R-:W-:Y:S05]  /*0500*/  BRA.DIV UR5, `(.L_x_4) ;  /* 0x0000000205ec7947 */ /* 0x000fea000b800000 */
[----:B------:R-:W-:Y:S01]  /*0510*/  IMAD.U32 R22, RZ, RZ, UR5 ;  /* 0x00000005ff167e24 */ /* 0x000fe2000f8e00ff */
[----:B------:R-:W-:Y:S01]  /*0520*/  MOV R21, UR5 ;  /* 0x0000000500157c02 */ /* 0x000fe20008000f00 */
[----:B------:R-:W-:Y:S01]  /*0530*/  IMAD.U32 R20, RZ, RZ, UR5 ;  /* 0x00000005ff147e24 */ /* 0x000fe2000f8e00ff */
[----:B-1----:R-:W1:Y:S02]  /*0540*/  SHFL.UP PT, R18, R3, 0x1, RZ ;  /* 0x0420000003127989 */ /* 0x002e6400000e00ff */
[----:B-1----:R-:W-:-:S05]  /*0550*/  SEL R18, R18, RZ, P4 ;  /* 0x000000ff12127207 */ /* 0x002fca0002000000 */
[----:B------:R-:W-:-:S05]  /*0560*/  IMAD.IADD R18, R3, 0x1, R18 ;  /* 0x0000000103127824 */ /* 0x000fca00078e0212 */
[----:B------:R-:W1:Y:S02]  /*0570*/  SHFL.UP PT, R19, R18, 0x2, RZ ;  /* 0x0440000012137989 */ /* 0x000e6400000e00ff */
[----:B-1----:R-:W-:-:S05]  /*0580*/  SEL R19, R19, RZ, P5 ;  /* 0x000000ff13137207 */ /* 0x002fca0002800000 */
[----:B------:R-:W-:-:S05]  /*0590*/  IMAD.IADD R19, R18, 0x1, R19 ;  /* 0x0000000112137824 */ /* 0x000fca00078e0213 */
[----:B------:R1:W2:Y:S02]  /*05a0*/  SHFL.UP PT, R20, R19, 0x4, RZ ;  /* 0x0480000013147989 */ /* 0x0002a400000e00ff */
.L_x_8:
[----:B------:R-:W3:Y:S01]  /*05b0*/  LDCU.64 UR8, c[0x0][0x398] ;  /* 0x00007300ff0877ac */ /* 0x000ee20008000a00 */
[----:B------:R-:W-:Y:S02]  /*05c0*/  ISETP.GE.U32.AND P6, PT, R2, 0x4, PT ;  /* 0x000000040200780c */ /* 0x000fe40003fc6070 */
[----:B------:R-:W-:Y:S02]  /*05d0*/  ISETP.NE.AND P5, PT, R7, RZ, PT ;  /* 0x000000ff0700720c */ /* 0x000fe40003fa5270 */
[----:B--2---:R-:W-:-:S04]  /*05e0*/  SEL R20, R20, RZ, P6 ;  /* 0x000000ff14147207 */ /* 0x004fc80003000000 */
[----:B------:R-:W-:-:S05]  /*05f0*/  IADD3 R20, PT, PT, R19, R20, RZ ;  /* 0x0000001413147210 */ /* 0x000fca0007ffe0ff */
[----:B------:R2:W-:Y:S01]  /*0600*/  STS [R17+0x4], R20 ;  /* 0x0000041411007388 */ /* 0x0005e20000000800 */
[----:B---3--:R-:W-:-:S03]  /*0610*/  ISETP.NE.U32.AND P4, PT, RZ, UR8, PT ;  /* 0x00000008ff007c0c */ /* 0x008fc6000bf85070 */
[----:B------:R-:W-:Y:S01]  /*0620*/  @!P5 STS [UR4], RZ ;  /* 0x000000ffff00d988 */ /* 0x000fe20008000804 */
[----:B------:R-:W-:-:S04]  /*0630*/  ISETP.NE.AND.EX P4, PT, RZ, UR9, PT, P4 ;  /* 0x00000009ff007c0c */ /* 0x000fc8000bf85340 */
[----:B------:R-:W-:-:S13]  /*0640*/  ISETP.NE.OR P4, PT, R7, 0x7, !P4 ;  /* 0x000000070700780c */ /* 0x000fda0006785670 */
[----:B------:R-:W3:Y:S02]  /*0650*/  @!P4 LDC.64 R2, c[0x0][0x398] ;  /* 0x0000e600ff02cb82 */ /* 0x000ee40000000a00 */
[----:B---3--:R-:W-:-:S05]  /*0660*/  @!P4 IMAD.WIDE.U32 R2, R9, 0x4, R2 ;  /* 0x000000040902c825 */ /* 0x008fca00078e0002 */
[----:B------:R2:W-:Y:S02]  /*0670*/  @!P4 STG.E desc[UR6][R2.64], R20 ;  /* 0x000000140200c986 */ /* 0x0005e4000c101906 */
.L_x_3:
[----:B------:R-:W-:Y:S05]  /*0680*/  WARPSYNC.ALL ;  /* 0x0000000000007948 */ /* 0x000fea0003800000 */
[----:B------:R-:W-:Y:S06]  /*0690*/  BAR.SYNC.DEFER_BLOCKING 0x0 ;  /* 0x0000000000007b1d */ /* 0x000fec0000010000 */
[----:B------:R-:W2:Y:S02]  /*06a0*/  LDS R14, [R14+UR4] ;  /* 0x000000040e0e7984 */ /* 0x000ea40008000800 */
[----:B--2---:R-:W-:Y:S01]  /*06b0*/  IMAD.IADD R2, R15, 0x1, R14 ;  /* 0x000000010f027824 */ /* 0x004fe200078e020e */
[----:B------:R-:W-:Y:S06]  /*06c0*/  BAR.SYNC.DEFER_BLOCKING 0x0 ;  /* 0x0000000000007b1d */ /* 0x000fec0000010000 */
[----:B------:R-:W-:Y:S02]  /*06d0*/  STS [R17+0x4], R2 ;  /* 0x0000040211007388 */ /* 0x000fe40000000800 */
[----:B------:R-:W-:Y:S06]  /*06e0*/  BAR.SYNC.DEFER_BLOCKING 0x0 ;  /* 0x0000000000007b1d */ /* 0x000fec0000010000 */
[----:B------:R-:W2:Y:S02]  /*06f0*/  LDS R3, [R8] ;  /* 0x0000000008037984 */ /* 0x000ea40000000800 */
[----:B--2---:R-:W-:Y:S01]  /*0700*/  IMAD.IADD R7, R10, 0x1, R3 ;  /* 0x000000010a077824 */ /* 0x004fe200078e0203 */
[----:B------:R-:W-:Y:S03]  /*0710*/  BAR.SYNC.DEFER_BLOCKING 0x0 ;  /* 0x0000000000007b1d */ /* 0x000fe60000010000 */
[----:B------:R-:W-:-:S05]  /*0720*/  IMAD.IADD R9, R11, 0x1, R7 ;  /* 0x000000010b097824 */ /* 0x000fca00078e0207 */
[----:B------:R-:W2:Y:S01]  /*0730*/  @!P0 LDC.64 R2, c[0x0][0x390] ;  /* 0x0000e400ff028b82 */ /* 0x000ea20000000a00 */
[----:B------:R-:W-:-:S05]  /*0740*/  IADD3 R15, PT, PT, R12, R9, RZ ;  /* 0x000000090c0f7210 */ /* 0x000fca0007ffe0ff */
[----:B-1----:R-:W-:Y:S02]  /*0750*/  IMAD.IADD R19, R13, 0x1, R15 ;  /* 0x000000010d137824 */ /* 0x002fe400078e020f */
[----:B------:R-:W1:Y:S08]  /*0760*/  @!P1 LDC.64 R10, c[0x0][0x390] ;  /* 0x0000e400ff0a9b82 */ /* 0x000e700000000a00 */
[----:B------:R-:W3:Y:S01]  /*0770*/  @!P2 LDC.64 R12, c[0x0][0x390] ;  /* 0x0000e400ff0cab82 */ /* 0x000ee20000000a00 */
[----:B------:R2:W-:Y:S04]  /*0780*/  STS [R16], R7 ;  /* 0x0000000710007388 */ /* 0x0005e80000000800 */
[----:B------:R-:W-:Y:S04]  /*0790*/  STS [R16+0x4], R9 ;  /* 0x0000040910007388 */ /* 0x000fe80000000800 */
[----:B------:R-:W-:Y:S01]  /*07a0*/  STS [R16+0x8], R15 ;  /* 0x0000080f10007388 */ /* 0x000fe20000000800 */
[----:B--2---:R-:W-:-:S03]  /*07b0*/  @!P0 IMAD.WIDE.U32 R6, R6, 0x4, R2 ;  /* 0x0000000406068825 */ /* 0x004fc600078e0002 */
[----:B------:R-:W-:Y:S01]  /*07c0*/  STS [R16+0xc], R19 ;  /* 0x00000c1310007388 */ /* 0x000fe20000000800 */
[----:B-1----:R-:W-:Y:S01]  /*07d0*/  @!P1 IMAD.WIDE.U32 R2, R5, 0x4, R10 ;  /* 0x0000000405029825 */ /* 0x002fe200078e000a */
[----:B------:R-:W-:Y:S03]  /*07e0*/  BAR.SYNC.DEFER_BLOCKING 0x0 ;  /* 0x0000000000007b1d */ /* 0x000fe60000010000 */
[----:B---3--:R-:W-:-:S03]  /*07f0*/  @!P2 IMAD.WIDE.U32 R4, R4, 0x4, R12 ;  /* 0x000000040404a825 */ /* 0x008fc600078e000c */
[----:B------:R-:W1:Y:S04]  /*0800*/  @!P0 LDS R17, [R8] ;  /* 0x0000000008118984 */ /* 0x000e680000000800 */
[----:B------:R-:W2:Y:S04]  /*0810*/  @!P1 LDS R21, [R8+0x400] ;  /* 0x0004000008159984 */ /* 0x000ea80000000800 */
[----:B------:R-:W3:Y:S04]  /*0820*/  @!P2 LDS R23, [R8+0x800] ;  /* 0x000800000817a984 */ /* 0x000ee80000000800 */
[----:B-1----:R1:W-:Y:S04]  /*0830*/  @!P0 STG.E desc[UR6][R6.64], R17 ;  /* 0x0000001106008986 */ /* 0x0023e8000c101906 */
[----:B--2---:R1:W-:Y:S04]  /*0840*/  @!P1 STG.E desc[UR6][R2.64], R21 ;  /* 0x0000001502009986 */ /* 0x0043e8000c101906 */
[----:B---3--:R1:W-:Y:S01]  /*0850*/  @!P2 STG.E desc[UR6][R4.64], R23 ;  /* 0x000000170400a986 */ /* 0x0083e2000c101906 */
[----:B------:R-:W-:Y:S05]  /*0860*/  @P3 EXIT ;  /* 0x000000000000394d */ /* 0x000fea0003800000 */
[----:B-1----:R-:W1:Y:S01]  /*0870*/  LDS R5, [R8+0xc00] ;  /* 0x000c000008057984 */ /* 0x002e620000000800 */
[----:B------:R-:W2:Y:S02]  /*0880*/  LDC.64 R2, c[0x0][0x390] ;  /* 0x0000e400ff027b82 */ /* 0x000ea40000000a00 */
[----:B--2---:R-:W-:-:S05]  /*0890*/  IMAD.WIDE.U32 R2, R0, 0x4, R2 ;  /* 0x0000000400027825 */ /* 0x004fca00078e0002 */
[----:B-1----:R-:W-:Y:S01]  /*08a0*/  STG.E desc[UR6][R2.64], R5 ;  /* 0x0000000502007986 */ /* 0x002fe2000c101906 */
[----:B------:R-:W-:Y:S05]  /*08b0*/  EXIT ;  /* 0x000000000000794d */ /* 0x000fea0003800000 */
.L_x_4:
[----:B------:R-:W-:Y:S01]  /*08c0*/  IMAD.U32 R18, RZ, RZ, UR5 ;  /* 0x00000005ff127e24 */ /* 0x000fe2000f8e00ff */
[----:B------:R-:W-:Y:S01]  /*08d0*/  MOV R23, 0x1 ;  /* 0x0000000100177802 */ /* 0x000fe20000000f00 */
[----:B-1----:R-:W-:Y:S02]  /*08e0*/  IMAD.MOV.U32 R22, RZ, RZ, R3 ;  /* 0x000000ffff167224 */ /* 0x002fe400078e0003 */
[----:B------:R-:W-:Y:S02]  /*08f0*/  IMAD.MOV.U32 R24, RZ, RZ, RZ ;  /* 0x000000ffff187224 */ /* 0x000fe400078e00ff */
[----:B------:R-:W-:-:S07]  /*0900*/  IMAD.MOV.U32 R21, RZ, RZ, R18 ;  /* 0x000000ffff157224 */ /* 0x000fce00078e0012 */
[----:B0-----:R-:W-:Y:S05]  /*0910*/  WARPSYNC.COLLECTIVE R21, `(.L_x_5) ;  /* 0x0000000015087348 */ /* 0x001fea0003c00000 */
[----:B------:R1:W2:Y:S02]  /*0920*/  SHFL.UP P6, R20, R22, R23, R24 ;  /* 0x0400001716147389 */ /* 0x0002a400000c0018 */
[----:B012---:R-:W-:Y:S05]  /*0930*/  ENDCOLLECTIVE ;  /* 0x000000000000791b */ /* 0x007fea0003800000 */
.L_x_5:
[----:B------:R-:W-:Y:S02]  /*0940*/  HFMA2 R23, -RZ, RZ, 0, 1.1920928955078125e-07 ;  /* 0x00000002ff177431 */ /* 0x000fe400000001ff */
[----:B------:R-:W-:-:S05]  /*0950*/  IMAD.MOV.U32 R18, RZ, RZ, R20 ;  /* 0x000000ffff127224 */ /* 0x000fca00078e0014 */
[----:B------:R-:W-:-:S04]  /*0960*/  SEL R18, R18, RZ, P4 ;  /* 0x000000ff12127207 */ /* 0x000fc80002000000 */
[----:B------:R-:W-:Y:S01]  /*0970*/  IADD3 R18, PT, PT, R3, R18, RZ ;  /* 0x0000001203127210 */ /* 0x000fe20007ffe0ff */
[----:B------:R-:W-:-:S04]  /*0980*/  IMAD.U32 R3, RZ, RZ, UR5 ;  /* 0x00000005ff037e24 */ /* 0x000fc8000f8e00ff */
[----:B------:R-:W-:Y:S02]  /*0990*/  IMAD.MOV.U32 R22, RZ, RZ, R18 ;  /* 0x000000ffff167224 */ /* 0x000fe400078e0012 */
[----:B------:R-:W-:Y:S02]  /*09a0*/  IMAD.MOV.U32 R21, RZ, RZ, R3 ;  /* 0x000000ffff157224 */ /* 0x000fe400078e0003 */
[----:B------:R-:W-:-:S07]  /*09b0*/  IMAD.U32 R3, RZ, RZ, UR5 ;  /* 0x00000005ff037e24 */ /* 0x000fce000f8e00ff */
[----:B------:R-:W-:Y:S05]  /*09c0*/  WARPSYNC.COLLECTIVE R21, `(.L_x_6) ;  /* 0x0000000015087348 */ /* 0x000fea0003c00000 */
[----:B------:R0:W1:Y:S02]  /*09d0*/  SHFL.UP P6, R20, R22, R23, R24 ;  /* 0x0400001716147389 */ /* 0x00006400000c0018 */
[----:B01----:R-:W-:Y:S05]  /*09e0*/  ENDCOLLECTIVE ;  /* 0x000000000000791b */ /* 0x003fea0003800000 */
.L_x_6:
[----:B------:R-:W-:Y:S01]  /*09f0*/  MOV R23, 0x4 ;  /* 0x0000000400177802 */ /* 0x000fe20000000f00 */
[----:B------:R-:W-:Y:S02]  /*0a00*/  IMAD.MOV.U32 R21, RZ, RZ, R3 ;  /* 0x000000ffff157224 */ /* 0x000fe400078e0003 */
[----:B------:R-:W-:-:S05]  /*0a10*/  IMAD.MOV.U32 R19, RZ, RZ, R20 ;  /* 0x000000ffff137224 */ /* 0x000fca00078e0014 */
[----:B------:R-:W-:-:S04]  /*0a20*/  SEL R19, R19, RZ, P5 ;  /* 0x000000ff13137207 */ /* 0x000fc80002800000 */
[----:B------:R-:W-:-:S05]  /*0a30*/  IADD3 R19, PT, PT, R18, R19, RZ ;  /* 0x0000001312137210 */ /* 0x000fca0007ffe0ff */
[----:B------:R-:W-:-:S07]  /*0a40*/  IMAD.MOV.U32 R22, RZ, RZ, R19 ;  /* 0x000000ffff167224 */ /* 0x000fce00078e0013 */
[----:B------:R-:W-:Y:S05]  /*0a50*/  WARPSYNC.COLLECTIVE R21, `(.L_x_7) ;  /* 0x0000000015087348 */ /* 0x000fea0003c00000 */
[----:B------:R0:W1:Y:S02]  /*0a60*/  SHFL.UP P6, R20, R22, R23, R24 ;  /* 0x0400001716147389 */ /* 0x00006400000c0018 */
[----:B01----:R-:W-:Y:S05]  /*0a70*/  ENDCOLLECTIVE ;  /* 0x000000000000791b */ /* 0x003fea0003800000 */
.L_x_7:
[----:B------:R-:W-:Y:S05]  /*0a80*/  BRA `(.L_x_8) ;  /* 0xfffffff800c87947 */ /* 0x000fea000383ffff */
.L_x_9:
        /* <DEDUP_REMOVED lines=15> */
.L_x_18:


//--------------------- .text._Z10block_scanIjLj256ELj4EL8ScanType0EEvjPKT_PS1_S4_ --------------------------
	.section	.text._Z10block_scanIjLj256ELj4EL8ScanType0EEvjPKT_PS1_S4_,"ax",@progbits
	.align	128
        .global         _Z10block_scanIjLj256ELj4EL8ScanType0EEvjPKT_PS1_S4_
        .type           _Z10block_scanIjLj256ELj4EL8ScanType0EEvjPKT_PS1_S4_,@function
        .size           _Z10block_scanIjLj256ELj4EL8ScanType0EEvjPKT_PS1_S4_,(.L_x_19 - _Z10block_scanIjLj256ELj4EL8ScanType0EEvjPKT_PS1_S4_)
        .other          _Z10block_scanIjLj256ELj4EL8ScanType0EEvjPKT_PS1_S4_,@"STO_CUDA_ENTRY STV_DEFAULT"
_Z10block_scanIjLj256ELj4EL8ScanType0EEvjPKT_PS1_S4_:
.text._Z10block_scanIjLj256ELj4EL8ScanType0EEvjPKT_PS1_S4_:
        /* <DEDUP_REMOVED lines=56> */
[----:B------:R-:W0:Y:S01]  /*0380*/  SHFL.UP PT, R15, R13, 0x4, RZ ;  /* 0x048000000d0f7989 */ /* 0x000e2200000e00ff */
[----:B------:R-:W-:Y:S02]  /*0390*/  P2R R3, PR, RZ, 0x40 ;  /* 0x00000040ff037803 */ /* 0x000fe40000000000 */
[----:B0-----:R-:W-:-:S04]  /*03a0*/  SEL R16, R15, RZ, P6 ;  /* 0x000000ff0f107207 */ /* 0x001fc80003000000 */
[----:B------:R-:W-:-:S05]  /*03b0*/  IADD3 R16, PT, PT, R13, R16, RZ ;  /* 0x000000100d107210 */ /* 0x000fca0007ffe0ff */
[----:B------:R-:W0:Y:S01]  /*03c0*/  SHFL.UP PT, R3, R16, 0x8, RZ ;  /* 0x0500000010037989 */ /* 0x000e2200000e00ff */
[----:B------:R-:W-:Y:S01]  /*03d0*/  BAR.SYNC.DEFER_BLOCKING 0x0 ;  /* 0x0000000000007b1d */ /* 0x000fe20000010000 */
[----:B------:R-:W-:-:S04]  /*03e0*/  ISETP.GE.U32.AND P6, PT, R2, 0x8, PT ;  /* 0x000000080200780c */ /* 0x000fc80003fc6070 */
[----:B0-----:R-:W-:-:S05]  /*03f0*/  SEL R3, R3, RZ, P6 ;  /* 0x000000ff03037207 */ /* 0x001fca0003000000 */
[----:B------:R-:W-:-:S05]  /*0400*/  IMAD.IADD R3, R16, 0x1, R3 ;  /* 0x0000000110037824 */ /* 0x000fca00078e0203 */
[----:B------:R-:W0:Y:S01]  /*0410*/  SHFL.UP PT, R14, R3, 0x10, RZ ;  /* 0x06000000030e7989 */ /* 0x000e2200000e00ff */
[----:B------:R-:W-:Y:S02]  /*0420*/  ISETP.GE.U32.AND P6, PT, R0, 0x8, PT ;  /* 0x000000080000780c */ /* 0x000fe40003fc6070 */
[----:B------:R-:W-:-:S11]  /*0430*/  SHF.R.U32.HI R13, RZ, 0x3, R0 ;  /* 0x00000003ff0d7819 */ /* 0x000fd60000011600 */
[----:B------:R-:W-:Y:S01]  /*0440*/  VOTEU.ANY UR5, UPT, !P6 ;  /* 0x0000000000057886 */ /* 0x000fe200070e0100 */
[----:B------:R-:W-:-:S04]  /*0450*/  ISETP.GE.U32.AND P6, PT, R2, 0x10, PT ;  /* 0x000000100200780c */ /* 0x000fc80003fc6070 */
[----:B0-----:R-:W-:Y:S02]  /*0460*/  SEL R14, R14, RZ, P6 ;  /* 0x000000ff0e0e7207 */ /* 0x001fe40003000000 */
[----:B------:R-:W-:Y:S02]  /*0470*/  ISETP.NE.AND P6, PT, R2, 0x1f, PT ;  /* 0x0000001f0200780c */ /* 0x000fe40003fc5270 */
[----:B------:R-:W-:Y:S01]  /*0480*/  LOP3.LUT R13, R13, 0x7c, RZ, 0xc0, !PT ;  /* 0x0000007c0d0d7812 */ /* 0x000fe200078ec0ff */
[----:B------:R-:W-:-:S10]  /*0490*/  IMAD.IADD R16, R3, 0x1, R14 ;  /* 0x0000000103107824 */ /* 0x000fd400078e020e */
        /* <DEDUP_REMOVED lines=17> */
.L_x_15:
[----:B------:R-:W3:Y:S01]  /*05b0*/  LDCU.64 UR8, c[0x0][0x398] ;  /* 0x00007300ff0877ac */ /* 0x000ee20008000a00 */
[----:B------:R-:W-:Y:S02]  /*05c0*/  ISETP.GE.U32.AND P6, PT, R2, 0x4, PT ;  /* 0x000000040200780c */ /* 0x000fe40003fc6070 */
[----:B------:R-:W-:Y:S02]  /*05d0*/  ISETP.NE.AND P5, PT, R0, RZ, PT ;  /* 0x000000ff0000720c */ /* 0x000fe40003fa5270 */
[----:B---3--:R-:W-:-:S04]  /*05e0*/  ISETP.NE.U32.AND P4, PT, RZ, UR8, PT ;  /* 0x00000008ff007c0c */ /* 0x008fc8000bf85070 */
[----:B------:R-:W-:-:S04]  /*05f0*/  ISETP.NE.AND.EX P4, PT, RZ, UR9, PT, P4 ;  /* 0x00000009ff007c0c */ /* 0x000fc8000bf85340 */
[----:B------:R-:W-:Y:S02]  /*0600*/  ISETP.NE.OR P4, PT, R0, 0x7, !P4 ;  /* 0x000000070000780c */ /* 0x000fe40006785670 */
[----:B--2---:R-:W-:-:S04]  /*0610*/  SEL R0, R19, RZ, P6 ;  /* 0x000000ff13007207 */ /* 0x004fc80003000000 */
[----:B-1----:R-:W-:-:S05]  /*0620*/  IADD3 R15, PT, PT, R15, R0, RZ ;  /* 0x000000000f0f7210 */ /* 0x002fca0007ffe0ff */
[----:B------:R1:W-:Y:S02]  /*0630*/  STS [R14+0x4], R15 ;  /* 0x0000040f0e007388 */ /* 0x0003e40000000800 */
[----:B------:R-:W2:Y:S02]  /*0640*/  @!P4 LDC.64 R2, c[0x0][0x398] ;  /* 0x0000e600ff02cb82 */ /* 0x000ea40000000a00 */
[----:B------:R-:W-:Y:S01]  /*0650*/  @!P5 STS [UR4], RZ ;  /* 0x000000ffff00d988 */ /* 0x000fe20008000804 */
[----:B--2---:R-:W-:-:S05]  /*0660*/  @!P4 IMAD.WIDE.U32 R2, R5, 0x4, R2 ;  /* 0x000000040502c825 */ /* 0x004fca00078e0002 */
[----:B------:R1:W-:Y:S02]  /*0670*/  @!P4 STG.E desc[UR6][R2.64], R15 ;  /* 0x0000000f0200c986 */ /* 0x0003e4000c101906 */
.L_x_10:
[----:B------:R-:W-:Y:S05]  /*0680*/  WARPSYNC.ALL ;  /* 0x0000000000007948 */ /* 0x000fea0003800000 */
[----:B------:R-:W-:Y:S06]  /*0690*/  BAR.SYNC.DEFER_BLOCKING 0x0 ;  /* 0x0000000000007b1d */ /* 0x000fec0000010000 */
[----:B------:R-:W1:Y:S02]  /*06a0*/  LDS R13, [R13+UR4] ;  /* 0x000000040d0d7984 */ /* 0x000e640008000800 */
[----:B-1----:R-:W-:Y:S01]  /*06b0*/  IMAD.IADD R3, R16, 0x1, R13 ;  /* 0x0000000110037824 */ /* 0x002fe200078e020d */
[----:B------:R-:W-:Y:S06]  /*06c0*/  BAR.SYNC.DEFER_BLOCKING 0x0 ;  /* 0x0000000000007b1d */ /* 0x000fec0000010000 */
[----:B------:R1:W-:Y:S02]  /*06d0*/  STS [R14+0x4], R3 ;  /* 0x000004030e007388 */ /* 0x0003e40000000800 */
[----:B------:R-:W-:Y:S08]  /*06e0*/  BAR.SYNC.DEFER_BLOCKING 0x0 ;  /* 0x0000000000007b1d */ /* 0x000ff00000010000 */
[----:B-1----:R-:W1:Y:S01]  /*06f0*/  @!P0 LDC.64 R2, c[0x0][0x390] ;  /* 0x0000e400ff028b82 */ /* 0x002e620000000a00 */
[----:B------:R-:W2:Y:S07]  /*0700*/  LDS R0, [R9] ;  /* 0x0000000009007984 */ /* 0x000eae0000000800 */
[----:B------:R-:W-:Y:S01]  /*0710*/  BAR.SYNC.DEFER_BLOCKING 0x0 ;  /* 0x0000000000007b1d */ /* 0x000fe20000010000 */
[----:B-1----:R-:W-:-:S04]  /*0720*/  @!P0 IMAD.WIDE.U32 R4, R4, 0x4, R2 ;  /* 0x0000000404048825 */ /* 0x002fc800078e0002 */
[----:B--2---:R-:W-:Y:S01]  /*0730*/  IMAD.IADD R16, R10, 0x1, R0 ;  /* 0x000000010a107824 */ /* 0x004fe200078e0200 */
[----:B------:R-:W-:Y:S03]  /*0740*/  STS [R17], R0 ;  /* 0x0000000011007388 */ /* 0x000fe60000000800 */
[----:B------:R-:W-:Y:S01]  /*0750*/  IMAD.IADD R15, R11, 0x1, R16 ;  /* 0x000000010b0f7824 */ /* 0x000fe200078e0210 */
[----:B------:R-:W-:Y:S01]  /*0760*/  STS [R17+0x4], R16 ;  /* 0x0000041011007388 */ /* 0x000fe20000000800 */
[----:B------:R-:W1:Y:S03]  /*0770*/  @!P1 LDC.64 R10, c[0x0][0x390] ;  /* 0x0000e400ff0a9b82 */ /* 0x000e660000000a00 */
[----:B------:R-:W-:Y:S01]  /*0780*/  IADD3 R18, PT, PT, R12, R15, RZ ;  /* 0x0000000f0c127210 */ /* 0x000fe20007ffe0ff */
[----:B------:R-:W-:Y:S04]  /*0790*/  STS [R17+0x8], R15 ;  /* 0x0000080f11007388 */ /* 0x000fe80000000800 */
[----:B------:R-:W-:Y:S01]  /*07a0*/  STS [R17+0xc], R18 ;  /* 0x00000c1211007388 */ /* 0x000fe20000000800 */
[----:B------:R-:W2:Y:S08]  /*07b0*/  @!P2 LDC.64 R12, c[0x0][0x390] ;  /* 0x0000e400ff0cab82 */ /* 0x000eb00000000a00 */
[----:B------:R-:W-:Y:S01]  /*07c0*/  BAR.SYNC.DEFER_BLOCKING 0x0 ;  /* 0x0000000000007b1d */ /* 0x000fe20000010000 */
[----:B-1----:R-:W-:-:S04]  /*07d0*/  @!P1 IMAD.WIDE.U32 R2, R6, 0x4, R10 ;  /* 0x0000000406029825 */ /* 0x002fc800078e000a */
[----:B--2---:R-:W-:Y:S01]  /*07e0*/  @!P2 IMAD.WIDE.U32 R6, R7, 0x4, R12 ;  /* 0x000000040706a825 */ /* 0x004fe200078e000c */
[----:B------:R-:W1:Y:S04]  /*07f0*/  @!P0 LDS R19, [R9] ;  /* 0x0000000009138984 */ /* 0x000e680000000800 */
[----:B------:R-:W2:Y:S04]  /*0800*/  @!P1 LDS R21, [R9+0x400] ;  /* 0x0004000009159984 */ /* 0x000ea80000000800 */
[----:B------:R-:W3:Y:S04]  /*0810*/  @!P2 LDS R23, [R9+0x800] ;  /* 0x000800000917a984 */ /* 0x000ee80000000800 */
[----:B-1----:R1:W-:Y:S04]  /*0820*/  @!P0 STG.E desc[UR6][R4.64], R19 ;  /* 0x0000001304008986 */ /* 0x0023e8000c101906 */
[----:B--2---:R1:W-:Y:S04]  /*0830*/  @!P1 STG.E desc[UR6][R2.64], R21 ;  /* 0x0000001502009986 */ /* 0x0043e8000c101906 */
[----:B---3--:R1:W-:Y:S01]  /*0840*/  @!P2 STG.E desc[UR6][R6.64], R23 ;  /* 0x000000170600a986 */ /* 0x0083e2000c101906 */
[----:B------:R-:W-:Y:S05]  /*0850*/  @P3 EXIT ;  /* 0x000000000000394d */ /* 0x000fea0003800000 */
[----:B0-----:R-:W0:Y:S01]  /*0860*/  LDS R9, [R9+0xc00] ;  /* 0x000c000009097984 */ /* 0x001e220000000800 */
[----:B-1----:R-:W1:Y:S02]  /*0870*/  LDC.64 R2, c[0x0][0x390] ;  /* 0x0000e400ff027b82 */ /* 0x002e640000000a00 */
[----:B-1----:R-:W-:-:S05]  /*0880*/  IMAD.WIDE.U32 R2, R8, 0x4, R2 ;  /* 0x0000000408027825 */ /* 0x002fca00078e0002 */
[----:B0-----:R-:W-:Y:S01]  /*0890*/  STG.E desc[UR6][R2.64], R9 ;  /* 0x0000000902007986 */ /* 0x001fe2000c101906 */
[----:B------:R-:W-:Y:S05]  /*08a0*/  EXIT ;  /* 0x000000000000794d */ /* 0x000fea0003800000 */
.L_x_11:
[----:B------:R-:W-:Y:S01]  /*08b0*/  IMAD.U32 R15, RZ, RZ, UR5 ;  /* 0x00000005ff0f7e24 */ /* 0x000fe2000f8e00ff */
[----:B------:R-:W-:Y:S01]  /*08c0*/  MOV R23, RZ ;  /* 0x000000ff00177202 */ /* 0x000fe20000000f00 */
[----:B-1----:R-:W-:Y:S02]  /*08d0*/  IMAD.MOV.U32 R21, RZ, RZ, R3 ;  /* 0x000000ffff157224 */ /* 0x002fe400078e0003 */
[----:B------:R-:W-:Y:S02]  /*08e0*/  IMAD.MOV.U32 R22, RZ, RZ, 0x1 ;  /* 0x00000001ff167424 */ /* 0x000fe400078e00ff */
[----:B------:R-:W-:-:S07]  /*08f0*/  IMAD.MOV.U32 R20, RZ, RZ, R15 ;  /* 0x000000ffff147224 */ /* 0x000fce00078e000f */
[----:B0-----:R-:W-:Y:S05]  /*0900*/  WARPSYNC.COLLECTIVE R20, `(.L_x_12) ;  /* 0x0000000014087348 */ /* 0x001fea0003c00000 */
[----:B------:R1:W2:Y:S02]  /*0910*/  SHFL.UP P6, R19, R21, R22, R23 ;  /* 0x0400001615137389 */ /* 0x0002a400000c0017 */
[----:B012---:R-:W-:Y:S05]  /*0920*/  ENDCOLLECTIVE ;  /* 0x000000000000791b */ /* 0x007fea0003800000 */
.L_x_12:
[----:B------:R-:W-:Y:S02]  /*0930*/  HFMA2 R22, -RZ, RZ, 0, 1.1920928955078125e-07 ;  /* 0x00000002ff167431 */ /* 0x000fe400000001ff */
[----:B------:R-:W-:-:S05]  /*0940*/  IMAD.MOV.U32 R15, RZ, RZ, R19 ;  /* 0x000000ffff0f7224 */ /* 0x000fca00078e0013 */
[----:B------:R-:W-:Y:S02]  /*0950*/  SEL R18, R15, RZ, P4 ;  /* 0x000000ff0f127207 */ /* 0x000fe40002000000 */
[----:B------:R-:W-:-:S03]  /*0960*/  MOV R15, UR5 ;  /* 0x00000005000f7c02 */ /* 0x000fc60008000f00 */
[----:B------:R-:W-:Y:S01]  /*0970*/  IMAD.IADD R18, R3, 0x1, R18 ;  /* 0x0000000103127824 */ /* 0x000fe200078e0212 */
[----:B------:R-:W-:Y:S01]  /*0980*/  MOV R3, UR5 ;  /* 0x0000000500037c02 */ /* 0x000fe20008000f00 */
[----:B------:R-:W-:Y:S02]  /*0990*/  IMAD.MOV.U32 R20, RZ, RZ, R15 ;  /* 0x000000ffff147224 */ /* 0x000fe400078e000f */
[----:B------:R-:W-:-:S07]  /*09a0*/  IMAD.MOV.U32 R21, RZ, RZ, R18 ;  /* 0x000000ffff157224 */ /* 0x000fce00078e0012 */
[----:B------:R-:W-:Y:S05]  /*09b0*/  WARPSYNC.COLLECTIVE R20, `(.L_x_13) ;  /* 0x0000000014087348 */ /* 0x000fea0003c00000 */
[----:B------:R0:W1:Y:S02]  /*09c0*/  SHFL.UP P6, R19, R21, R22, R23 ;  /* 0x0400001615137389 */ /* 0x00006400000c0017 */
[----:B01----:R-:W-:Y:S05]  /*09d0*/  ENDCOLLECTIVE ;  /* 0x000000000000791b */ /* 0x003fea0003800000 */
.L_x_13:
[----:B------:R-:W-:Y:S01]  /*09e0*/  MOV R22, 0x4 ;  /* 0x0000000400167802 */ /* 0x000fe20000000f00 */
[----:B------:R-:W-:Y:S02]  /*09f0*/  IMAD.MOV.U32 R20, RZ, RZ, R3 ;  /* 0x000000ffff147224 */ /* 0x000fe400078e0003 */
[----:B------:R-:W-:-:S05]  /*0a00*/  IMAD.MOV.U32 R15, RZ, RZ, R19 ;  /* 0x000000ffff0f7224 */ /* 0x000fca00078e0013 */
[----:B------:R-:W-:-:S05]  /*0a10*/  SEL R15, R15, RZ, P5 ;  /* 0x000000ff0f0f7207 */ /* 0x000fca0002800000 */
[----:B------:R-:W-:-:S04]  /*0a20*/  IMAD.IADD R15, R18, 0x1, R15 ;  /* 0x00000001120f7824 */ /* 0x000fc800078e020f */
[----:B------:R-:W-:-:S07]  /*0a30*/  IMAD.MOV.U32 R21, RZ, RZ, R15 ;  /* 0x000000ffff157224 */ /* 0x000fce00078e000f */
[----:B------:R-:W-:Y:S05]  /*0a40*/  WARPSYNC.COLLECTIVE R20, `(.L_x_14) ;  /* 0x0000000014087348 */ /* 0x000fea0003c00000 */
[----:B------:R0:W1:Y:S02]  /*0a50*/  SHFL.UP P6, R19, R21, R22, R23 ;  /* 0x0400001615137389 */ /* 0x00006400000c0017 */
[----:B01----:R-:W-:Y:S05]  /*0a60*/  ENDCOLLECTIVE ;  /* 0x000000000000791b */ /* 0x003fea0003800000 */
.L_x_14:
[----:B------:R-:W-:Y:S05]  /*0a70*/  BRA `(.L_x_15) ;  /* 0xfffffff800cc7947 */ /* 0x000fea000383ffff */
.L_x_16:
        /* <DEDUP_REMOVED lines=16> */
.L_x_19:


//--------------------- .nv.shared.reserved.0     --------------------------
	.section	.nv.shared.reserved.0,"aw",@nobits
	.weak		__nv_reservedSMEM_offset_0_alias
	.size		__nv_reservedSMEM_offset_0_alias, 0, 64
	.other		__nv_reservedSMEM_offset_0_alias,@"STO_CUDA_RESERVED_SHARED STV_DEFAULT"
__nv_reservedSMEM_offset_0_alias:
	.zero		0
	.zero		64


//--------------------- .nv.shared._Z10block_scanIjLj256ELj4EL8ScanType1EEvjPKT_PS1_S4_ --------------------------
	.section	.nv.shared._Z10block_scanIjLj256ELj4EL8ScanType1EEvjPKT_PS1_S4_,"aw",@nobits
	.sectionflags	@""
	.align	4
.nv.shared._Z10block_scanIjLj256ELj4EL8ScanType1EEvjPKT_PS1_S4_:
	.zero		5120


//--------------------- .nv.shared._Z10block_scanIjLj256ELj4EL8ScanType0EEvjPKT_PS1_S4_ --------------------------
	.section	.nv.shared._Z10block_scanIjLj256ELj4EL8ScanType0EEvjPKT_PS1_S4_,"aw",@nobits
	.sectionflags	@""
	.align	4
.nv.shared._Z10block_scanIjLj256ELj4EL8ScanType0EEvjPKT_PS1_S4_:
	.zero		5120


//--------------------- .nv.constant0._Z15block_downsweepIjLj256ELj4EEvjPKT_PS0_ --------------------------
	.section	.nv.constant0._Z15block_downsweepIjLj256ELj4EEvjPKT_PS0_,"a",@progbits
	.sectionflags	@""
	.align	4
.nv.constant0._Z15block_downsweepIjLj256ELj4EEvjPKT_PS0_:
	.zero		920


//--------------------- .nv.constant0._Z10block_scanIjLj256ELj4EL8ScanType1EEvjPKT_PS1_S4_ --------------------------
	.section	.nv.constant0._Z10block_scanIjLj256ELj4EL8ScanType1EEvjPKT_PS1_S4_,"a",@progbits
	.sectionflags	@""
	.align	4
.nv.constant0._Z10block_scanIjLj256ELj4EL8ScanType1EEvjPKT_PS1_S4_:
	.zero		928


//--------------------- .nv.constant0._Z10block_scanIjLj256ELj4EL8ScanType0EEvjPKT_PS1_S4_ --------------------------
	.section	.nv.constant0._Z10block_scanIjLj256ELj4EL8ScanType0EEvjPKT_PS1_S4_,"a",@progbits
	.sectionflags	@""
	.align	4
.nv.constant0._Z10block_scanIjLj256ELj4EL8ScanType0EEvjPKT_PS1_S4_:
	.zero		928


//--------------------- SYMBOLS --------------------------

	.type		.nv.reservedSmem.offset0,@object
	.size		.nv.reservedSmem.offset0,0x4
	.type		.nv.reservedSmem.cap,@object
	.size		.nv.reservedSmem.cap,0x4
